def matmul_kernel(
    a_ptr,
    b_ptr,
    c_ptr,
    M,
    N,
    K,
    stride_am,
    stride_ak,
    stride_bk,
    stride_bn,
    stride_cm,
    stride_cn,
    BLOCK_M: tl.constexpr,
    BLOCK_N: tl.constexpr,
    BLOCK_K: tl.constexpr,
    GROUP_M: tl.constexpr,
):
    pid = tl.program_id(axis=0)
    num_pid_m = tl.cdiv(M, BLOCK_M)
    num_pid_n = tl.cdiv(N, BLOCK_N)
    num_pid_in_group = GROUP_M * num_pid_n
    group_id = pid // num_pid_in_group
    first_pid_m = group_id * GROUP_M
    group_size_m = min(num_pid_m - first_pid_m, GROUP_M)
    pid_m = first_pid_m + ((pid % num_pid_in_group) % group_size_m)
    pid_n = (pid % num_pid_in_group) // group_size_m

    offs_am = (pid_m * BLOCK_M + tl.arange(0, BLOCK_M)) % M
    offs_bn = (pid_n * BLOCK_N + tl.arange(0, BLOCK_N)) % N
    offs_k = tl.arange(0, BLOCK_K)
    a_ptrs = a_ptr + offs_am[:, None] * stride_am + offs_k[None, :] * stride_ak
    b_ptrs = b_ptr + offs_k[:, None] * stride_bk + offs_bn[None, :] * stride_bn

    acc = tl.zeros((BLOCK_M, BLOCK_N), dtype=tl.float32)
    for kk in range(0, tl.cdiv(K, BLOCK_K)):
        a = tl.load(a_ptrs, mask=offs_k[None, :] < K - kk * BLOCK_K, other=0.0)
        b = tl.load(b_ptrs, mask=offs_k[:, None] < K - kk * BLOCK_K, other=0.0)
        acc = tl.dot(a, b, acc)
        a_ptrs += BLOCK_K * stride_ak
        b_ptrs += BLOCK_K * stride_bk

    c = acc.to(c_ptr.dtype.element_ty)
    offs_cm = pid_m * BLOCK_M + tl.arange(0, BLOCK_M)
    offs_cn = pid_n * BLOCK_N + tl.arange(0, BLOCK_N)
    c_ptrs = c_ptr + offs_cm[:, None] * stride_cm + offs_cn[None, :] * stride_cn
    mask = (offs_cm[:, None] < M) & (offs_cn[None, :] < N)
    tl.store(c_ptrs, c, mask=mask)

# config = {"BLOCK_K": 32, "BLOCK_M": 64, "BLOCK_N": 512, "GROUP_M": 8, "arch": "sm_90", "dtype": "fp8e5m2", "num_ctas": 1, "num_stages": 3, "num_warps": 16}
# arch = sm_90


// ===== COMPILED SASS (sm_90a) =====

	.target	sm_90a

	.elftype	@"ET_EXEC"


//--------------------- .note.nv.tkinfo           --------------------------
	.section	.note.nv.tkinfo,"",@"SHT_NOTE"
	.sectionflags	@"SHF_NOTE_NV_TKINFO"
	.tkinfo
        /*0018*/ 	.word	0x00000002
        /*0030*/ 	.string	""
        /*0030*/ 	.string	"ptxas"
        /*0030*/ 	.string	"Cuda compilation tools, release 13.0, V13.0.88"
        /*0030*/ 	.string	"Build cuda_13.0.r13.0/compiler.36424714_0"
        /*0030*/ 	.string	"-v  -suppress-debug-info  -lineinfo  -arch sm_90a "



//--------------------- .note.nv.cuinfo           --------------------------
	.section	.note.nv.cuinfo,"",@"SHT_NOTE"
	.sectionflags	@"SHF_NOTE_NV_CUINFO"
        /*0018*/ 	.short	0x0002
        /*001a*/ 	.short	0x005a
        /*001c*/ 	.short	0x0082
	.zero		2


//--------------------- .nv.info                  --------------------------
	.section	.nv.info,"",@"SHT_CUDA_INFO"
	.align	4


	//----- nvinfo : EIATTR_REGCOUNT
	.align		4
        /*0000*/ 	.byte	0x04, 0x2f
        /*0002*/ 	.short	(.L_1 - .L_0)
	.align		4
.L_0:
        /*0004*/ 	.word	index@(matmul_kernel)
        /*0008*/ 	.word	0x00000080


	//----- nvinfo : EIATTR_FRAME_SIZE
	.align		4
.L_1:
        /*000c*/ 	.byte	0x04, 0x11
        /*000e*/ 	.short	(.L_3 - .L_2)
	.align		4
.L_2:
        /*0010*/ 	.word	index@(matmul_kernel)
        /*0014*/ 	.word	0x000000f8


	//----- nvinfo : EIATTR_MIN_STACK_SIZE
	.align		4
.L_3:
        /*0018*/ 	.byte	0x04, 0x12
        /*001a*/ 	.short	(.L_5 - .L_4)
	.align		4
.L_4:
        /*001c*/ 	.word	index@(matmul_kernel)
        /*0020*/ 	.word	0x000000f8
.L_5:


//--------------------- .nv.compat                --------------------------
	.section	.nv.compat,"",@"SHT_CUDA_COMPAT_INFO"
	.align	4
        /*0000*/ 	.byte	0x02, 0x09, 0x01, 0x00, 0x02, 0x02, 0x04, 0x00, 0x02, 0x05, 0x05, 0x00, 0x03, 0x07, 0x01, 0x01
        /*0010*/ 	.byte	0x02, 0x03, 0x00, 0x00, 0x02, 0x06, 0x01, 0x00, 0x04, 0x0b, 0x08, 0x00, 0x00, 0x00, 0x00, 0x00
        /*0020*/ 	.byte	0x00, 0x00, 0x00, 0x00


//--------------------- .nv.info.matmul_kernel    --------------------------
	.section	.nv.info.matmul_kernel,"",@"SHT_CUDA_INFO"
	.sectionflags	@""
	.align	4


	//----- nvinfo : EIATTR_CUDA_API_VERSION
	.align		4
        /*0000*/ 	.byte	0x04, 0x37
        /*0002*/ 	.short	(.L_7 - .L_6)
.L_6:
        /*0004*/ 	.word	0x00000082


	//----- nvinfo : EIATTR_KPARAM_INFO
	.align		4
.L_7:
        /*0008*/ 	.byte	0x04, 0x17
        /*000a*/ 	.short	(.L_9 - .L_8)
.L_8:
        /*000c*/ 	.word	0x00000000
        /*0010*/ 	.short	0x000d
        /*0012*/ 	.short	0x0048
        /*0014*/ 	.byte	0x00, 0xf4, 0x21, 0x00


	//----- nvinfo : EIATTR_KPARAM_INFO
	.align		4
.L_9:
        /*0018*/ 	.byte	0x04, 0x17
        /*001a*/ 	.short	(.L_11 - .L_10)
.L_10:
        /*001c*/ 	.word	0x00000000
        /*0020*/ 	.short	0x000c
        /*0022*/ 	.short	0x0040
        /*0024*/ 	.byte	0x00, 0xf4, 0x21, 0x00


	//----- nvinfo : EIATTR_KPARAM_INFO
	.align		4
.L_11:
        /*0028*/ 	.byte	0x04, 0x17
        /*002a*/ 	.short	(.L_13 - .L_12)
.L_12:
        /*002c*/ 	.word	0x00000000
        /*0030*/ 	.short	0x000b
        /*0032*/ 	.short	0x0038
        /*0034*/ 	.byte	0x00, 0xf0, 0x11, 0x00


	//----- nvinfo : EIATTR_KPARAM_INFO
	.align		4
.L_13:
        /*0038*/ 	.byte	0x04, 0x17
        /*003a*/ 	.short	(.L_15 - .L_14)
.L_14:
        /*003c*/ 	.word	0x00000000
        /*0040*/ 	.short	0x000a
        /*0042*/ 	.short	0x0034
        /*0044*/ 	.byte	0x00, 0xf0, 0x11, 0x00


	//----- nvinfo : EIATTR_KPARAM_INFO
	.align		4
.L_15:
        /*0048*/ 	.byte	0x04, 0x17
        /*004a*/ 	.short	(.L_17 - .L_16)
.L_16:
        /*004c*/ 	.word	0x00000000
        /*0050*/ 	.short	0x0009
        /*0052*/ 	.short	0x0030
        /*0054*/ 	.byte	0x00, 0xf0, 0x11, 0x00


	//----- nvinfo : EIATTR_KPARAM_INFO
	.align		4
.L_17:
        /*0058*/ 	.byte	0x04, 0x17
        /*005a*/ 	.short	(.L_19 - .L_18)
.L_18:
        /*005c*/ 	.word	0x00000000
        /*0060*/ 	.short	0x0008
        /*0062*/ 	.short	0x002c
        /*0064*/ 	.byte	0x00, 0xf0, 0x11, 0x00


	//----- nvinfo : EIATTR_KPARAM_INFO
	.align		4
.L_19:
        /*0068*/ 	.byte	0x04, 0x17
        /*006a*/ 	.short	(.L_21 - .L_20)
.L_20:
        /*006c*/ 	.word	0x00000000
        /*0070*/ 	.short	0x0007
        /*0072*/ 	.short	0x0028
        /*0074*/ 	.byte	0x00, 0xf0, 0x11, 0x00


	//----- nvinfo : EIATTR_KPARAM_INFO
	.align		4
.L_21:
        /*0078*/ 	.byte	0x04, 0x17
        /*007a*/ 	.short	(.L_23 - .L_22)
.L_22:
        /*007c*/ 	.word	0x00000000
        /*0080*/ 	.short	0x0006
        /*0082*/ 	.short	0x0024
        /*0084*/ 	.byte	0x00, 0xf0, 0x11, 0x00


	//----- nvinfo : EIATTR_KPARAM_INFO
	.align		4
.L_23:
        /*0088*/ 	.byte	0x04, 0x17
        /*008a*/ 	.short	(.L_25 - .L_24)
.L_24:
        /*008c*/ 	.word	0x00000000
        /*0090*/ 	.short	0x0005
        /*0092*/ 	.short	0x0020
        /*0094*/ 	.byte	0x00, 0xf0, 0x11, 0x00


	//----- nvinfo : EIATTR_KPARAM_INFO
	.align		4
.L_25:
        /*0098*/ 	.byte	0x04, 0x17
        /*009a*/ 	.short	(.L_27 - .L_26)
.L_26:
        /*009c*/ 	.word	0x00000000
        /*00a0*/ 	.short	0x0004
        /*00a2*/ 	.short	0x001c
        /*00a4*/ 	.byte	0x00, 0xf0, 0x11, 0x00


	//----- nvinfo : EIATTR_KPARAM_INFO
	.align		4
.L_27:
        /*00a8*/ 	.byte	0x04, 0x17
        /*00aa*/ 	.short	(.L_29 - .L_28)
.L_28:
        /*00ac*/ 	.word	0x00000000
        /*00b0*/ 	.short	0x0003
        /*00b2*/ 	.short	0x0018
        /*00b4*/ 	.byte	0x00, 0xf0, 0x11, 0x00


	//----- nvinfo : EIATTR_KPARAM_INFO
	.align		4
.L_29:
        /*00b8*/ 	.byte	0x04, 0x17
        /*00ba*/ 	.short	(.L_31 - .L_30)
.L_30:
        /*00bc*/ 	.word	0x00000000
        /*00c0*/ 	.short	0x0002
        /*00c2*/ 	.short	0x0010
        /*00c4*/ 	.byte	0x00, 0xf4, 0x21, 0x00


	//----- nvinfo : EIATTR_KPARAM_INFO
	.align		4
.L_31:
        /*00c8*/ 	.byte	0x04, 0x17
        /*00ca*/ 	.short	(.L_33 - .L_32)
.L_32:
        /*00cc*/ 	.word	0x00000000
        /*00d0*/ 	.short	0x0001
        /*00d2*/ 	.short	0x0008
        /*00d4*/ 	.byte	0x00, 0xf4, 0x21, 0x00


	//----- nvinfo : EIATTR_KPARAM_INFO
	.align		4
.L_33:
        /*00d8*/ 	.byte	0x04, 0x17
        /*00da*/ 	.short	(.L_35 - .L_34)
.L_34:
        /*00dc*/ 	.word	0x00000000
        /*00e0*/ 	.short	0x0000
        /*00e2*/ 	.short	0x0000
        /*00e4*/ 	.byte	0x00, 0xf4, 0x21, 0x00


	//----- nvinfo : EIATTR_SPARSE_MMA_MASK
	.align		4
.L_35:
        /*00e8*/ 	.byte	0x03, 0x50
        /*00ea*/ 	.short	0x0000


	//----- nvinfo : EIATTR_MAXREG_COUNT
	.align		4
        /*00ec*/ 	.byte	0x03, 0x1b
        /*00ee*/ 	.short	0x0080


	//----- nvinfo : EIATTR_NUM_BARRIERS
	.align		4
        /*00f0*/ 	.byte	0x02, 0x4c
        /*00f2*/ 	.byte	0x01
	.zero		1


	//----- nvinfo : EIATTR_ANNOTATIONS
	.align		4
        /*00f4*/ 	.byte	0x04, 0x55
        /*00f6*/ 	.short	(.L_37 - .L_36)


	//   ....[0]....
.L_36:
        /*00f8*/ 	.word	0x00000001
        /*00fc*/ 	.byte	0xb0, 0x05, 0x00, 0x00, 0x01, 0x00, 0x00, 0x00, 0x20, 0x06, 0x00, 0x00, 0x01, 0x00, 0x00, 0x00
        /* <DEDUP_REMOVED lines=101> */
        /*075c*/ 	.byte	0xd0, 0x4f, 0x00, 0x00


	//----- nvinfo : EIATTR_MERCURY_ISA_VERSION
	.align		4
.L_37:
        /*0760*/ 	.byte	0x03, 0x5f
        /*0762*/ 	.short	0x0101


	//----- nvinfo : EIATTR_EXIT_INSTR_OFFSETS
	.align		4
        /*0764*/ 	.byte	0x04, 0x1c
        /*0766*/ 	.short	(.L_39 - .L_38)


	//   ....[0]....
.L_38:
        /*0768*/ 	.word	0x00007d40


	//   ....[1]....
        /*076c*/ 	.word	0x00007d60


	//----- nvinfo : EIATTR_REQNTID
	.align		4
.L_39:
        /*0770*/ 	.byte	0x04, 0x10
        /*0772*/ 	.short	(.L_41 - .L_40)
.L_40:
        /*0774*/ 	.word	0x00000200
        /*0778*/ 	.word	0x00000001
        /*077c*/ 	.word	0x00000001


	//----- nvinfo : EIATTR_CBANK_PARAM_SIZE
	.align		4
.L_41:
        /*0780*/ 	.byte	0x03, 0x19
        /*0782*/ 	.short	0x0050


	//----- nvinfo : EIATTR_PARAM_CBANK
	.align		4
        /*0784*/ 	.byte	0x04, 0x0a
        /*0786*/ 	.short	(.L_43 - .L_42)
	.align		4
.L_42:
        /*0788*/ 	.word	index@(.nv.constant0.matmul_kernel)
        /*078c*/ 	.short	0x0210
        /*078e*/ 	.short	0x0050


	//----- nvinfo : EIATTR_SW_WAR
	.align		4
.L_43:
        /*0790*/ 	.byte	0x04, 0x36
        /*0792*/ 	.short	(.L_45 - .L_44)
.L_44:
        /*0794*/ 	.word	0x00000008
.L_45:


//--------------------- .nv.callgraph             --------------------------
	.section	.nv.callgraph,"",@"SHT_CUDA_CALLGRAPH"
	.align	4
	.sectionentsize	8
	.align		4
        /*0000*/ 	.word	0x00000000
	.align		4
        /*0004*/ 	.word	0xffffffff
	.align		4
        /*0008*/ 	.word	0x00000000
	.align		4
        /*000c*/ 	.word	0xfffffffe
	.align		4
        /*0010*/ 	.word	0x00000000
	.align		4
        /*0014*/ 	.word	0xfffffffd
	.align		4
        /*0018*/ 	.word	0x00000000
	.align		4
        /*001c*/ 	.word	0xfffffffc


//--------------------- .text.matmul_kernel       --------------------------
	.section	.text.matmul_kernel,"ax",@progbits
	.align	128
        .global         matmul_kernel
        .type           matmul_kernel,@function
        .size           matmul_kernel,(.L_x_4 - matmul_kernel)
        .other          matmul_kernel,@"STO_CUDA_ENTRY STV_DEFAULT"
matmul_kernel:
.text.matmul_kernel:
[----:B------:R-:W0:Y:S08]  /*0000*/  LDC R1, c[0x0][0x28] ;  /* 0x00000a00ff017b82 */ /* 0x000e300000000800 */
[----:B------:R-:W1:Y:S01]  /*0010*/  LDC.64 R48, c[0x0][0x228] ;  /* 0x00008a00ff307b82 */ /* 0x000e620000000a00 */
[----:B------:R-:W2:Y:S01]  /*0020*/  S2R R5, SR_CTAID.X ;  /* 0x0000000000057919 */ /* 0x000ea20000002500 */
[----:B0-----:R-:W-:Y:S01]  /*0030*/  VIADD R1, R1, 0xffffff08 ;  /* 0xffffff0801017836 */ /* 0x001fe20000000000 */
[----:B------:R-:W-:Y:S01]  /*0040*/  ULDC.64 UR12, c[0x0][0x208] ;  /* 0x00008200000c7ab9 */ /* 0x000fe20000000a00 */
[----:B------:R-:W0:Y:S04]  /*0050*/  S2R R93, SR_TID.X ;  /* 0x00000000005d7919 */ /* 0x000e280000002100 */
[----:B------:R-:W3:Y:S01]  /*0060*/  S2UR UR6, SR_CgaCtaId ;  /* 0x00000000000679c3 */ /* 0x000ee20000008800 */
[----:B-1----:R-:W-:-:S05]  /*0070*/  VIADD R0, R49, 0x1ff ;  /* 0x000001ff31007836 */ /* 0x002fca0000000000 */
[----:B------:R-:W-:-:S04]  /*0080*/  SHF.R.S32.HI R3, RZ, 0x1f, R0 ;  /* 0x0000001fff037819 */ /* 0x000fc80000011400 */
[----:B------:R-:W-:Y:S02]  /*0090*/  LEA.HI R3, R3, R0, RZ, 0x9 ;  /* 0x0000000003037211 */ /* 0x000fe400078f48ff */
[----:B--2---:R-:W-:Y:S02]  /*00a0*/  IABS R8, R5 ;  /* 0x0000000500087213 */ /* 0x004fe40000000000 */
[----:B------:R-:W-:Y:S02]  /*00b0*/  SHF.R.S32.HI R3, RZ, 0x9, R3 ;  /* 0x00000009ff037819 */ /* 0x000fe40000011403 */
[C---:B0-----:R-:W-:Y:S02]  /*00c0*/  LEA.HI R95, R93.reuse, 0x8, RZ, 0x1a ;  /* 0x000000085d5f7811 */ /* 0x041fe400078fd0ff */
[----:B------:R-:W-:Y:S01]  /*00d0*/  LEA.HI R96, R93, 0x18, RZ, 0x1a ;  /* 0x000000185d607811 */ /* 0x000fe200078fd0ff */
[----:B------:R-:W-:-:S05]  /*00e0*/  IMAD.SHL.U32 R4, R3, 0x8, RZ ;  /* 0x0000000803047824 */ /* 0x000fca00078e00ff */
[-C--:B------:R-:W-:Y:S02]  /*00f0*/  IABS R7, R4.reuse ;  /* 0x0000000400077213 */ /* 0x080fe40000000000 */
[----:B------:R-:W-:Y:S02]  /*0100*/  IABS R10, R4 ;  /* 0x00000004000a7213 */ /* 0x000fe40000000000 */
[----:B------:R-:W0:Y:S08]  /*0110*/  I2F.RP R0, R7 ;  /* 0x0000000700007306 */ /* 0x000e300000209400 */
[----:B0-----:R-:W0:Y:S02]  /*0120*/  MUFU.RCP R0, R0 ;  /* 0x0000000000007308 */ /* 0x001e240000001000 */
[----:B0-----:R-:W-:-:S02]  /*0130*/  VIADD R2, R0, 0xffffffe ;  /* 0x0ffffffe00027836 */ /* 0x001fc40000000000 */
[----:B------:R-:W-:-:S04]  /*0140*/  IMAD.MOV R0, RZ, RZ, -R10 ;  /* 0x000000ffff007224 */ /* 0x000fc800078e0a0a */
[----:B------:R0:W1:Y:S02]  /*0150*/  F2I.FTZ.U32.TRUNC.NTZ R3, R2 ;  /* 0x0000000200037305 */ /* 0x000064000021f000 */
[----:B0-----:R-:W-:Y:S02]  /*0160*/  IMAD.MOV.U32 R2, RZ, RZ, RZ ;  /* 0x000000ffff027224 */ /* 0x001fe400078e00ff */
[----:B-1----:R-:W-:-:S04]  /*0170*/  IMAD.MOV R6, RZ, RZ, -R3 ;  /* 0x000000ffff067224 */ /* 0x002fc800078e0a03 */
[----:B------:R-:W-:Y:S02]  /*0180*/  IMAD R9, R6, R7, RZ ;  /* 0x0000000706097224 */ /* 0x000fe400078e02ff */
[----:B------:R-:W-:Y:S02]  /*0190*/  IMAD.MOV.U32 R6, RZ, RZ, R8 ;  /* 0x000000ffff067224 */ /* 0x000fe400078e0008 */
[----:B------:R-:W-:-:S06]  /*01a0*/  IMAD.HI.U32 R3, R3, R9, R2 ;  /* 0x0000000903037227 */ /* 0x000fcc00078e0002 */
[----:B------:R-:W-:-:S04]  /*01b0*/  IMAD.HI.U32 R3, R3, R6, RZ ;  /* 0x0000000603037227 */ /* 0x000fc800078e00ff */
[----:B------:R-:W-:-:S05]  /*01c0*/  IMAD R0, R3, R0, R6 ;  /* 0x0000000003007224 */ /* 0x000fca00078e0206 */
[----:B------:R-:W-:-:S13]  /*01d0*/  ISETP.GT.U32.AND P1, PT, R7, R0, PT ;  /* 0x000000000700720c */ /* 0x000fda0003f24070 */
[----:B------:R-:W-:Y:S02]  /*01e0*/  @!P1 IMAD.IADD R0, R0, 0x1, -R7 ;  /* 0x0000000100009824 */ /* 0x000fe400078e0a07 */
[----:B------:R-:W-:Y:S01]  /*01f0*/  @!P1 VIADD R3, R3, 0x1 ;  /* 0x0000000103039836 */ /* 0x000fe20000000000 */
[----:B------:R-:W-:Y:S02]  /*0200*/  ISETP.NE.AND P1, PT, R4, RZ, PT ;  /* 0x000000ff0400720c */ /* 0x000fe40003f25270 */
[----:B------:R-:W-:Y:S02]  /*0210*/  ISETP.GE.U32.AND P0, PT, R0, R7, PT ;  /* 0x000000070000720c */ /* 0x000fe40003f06070 */
[----:B------:R-:W-:-:S04]  /*0220*/  LOP3.LUT R0, R5, R4, RZ, 0x3c, !PT ;  /* 0x0000000405007212 */ /* 0x000fc800078e3cff */
[----:B------:R-:W-:Y:S01]  /*0230*/  ISETP.GE.AND P2, PT, R0, RZ, PT ;  /* 0x000000ff0000720c */ /* 0x000fe20003f46270 */
[----:B------:R-:W-:-:S06]  /*0240*/  VIADD R0, R48, 0x3f ;  /* 0x0000003f30007836 */ /* 0x000fcc0000000000 */
[----:B------:R-:W-:-:S04]  /*0250*/  @P0 VIADD R3, R3, 0x1 ;  /* 0x0000000103030836 */ /* 0x000fc80000000000 */
[----:B------:R-:W-:Y:S01]  /*0260*/  IMAD.MOV.U32 R2, RZ, RZ, R3 ;  /* 0x000000ffff027224 */ /* 0x000fe200078e0003 */
[----:B------:R-:W-:-:S03]  /*0270*/  SHF.R.S32.HI R3, RZ, 0x1f, R0 ;  /* 0x0000001fff037819 */ /* 0x000fc60000011400 */
[----:B------:R-:W-:Y:S01]  /*0280*/  @!P2 IMAD.MOV R2, RZ, RZ, -R2 ;  /* 0x000000ffff02a224 */ /* 0x000fe200078e0a02 */
[----:B------:R-:W-:Y:S02]  /*0290*/  @!P1 LOP3.LUT R2, RZ, R4, RZ, 0x33, !PT ;  /* 0x00000004ff029212 */ /* 0x000fe400078e33ff */
[----:B------:R-:W-:-:S03]  /*02a0*/  LEA.HI R3, R3, R0, RZ, 0x6 ;  /* 0x0000000003037211 */ /* 0x000fc600078f30ff */
[----:B------:R-:W-:Y:S02]  /*02b0*/  IMAD.SHL.U32 R6, R2, 0x8, RZ ;  /* 0x0000000802067824 */ /* 0x000fe400078e00ff */
[----:B------:R-:W-:-:S03]  /*02c0*/  IMAD.MOV R2, RZ, RZ, -R2 ;  /* 0x000000ffff027224 */ /* 0x000fc600078e0a02 */
[----:B------:R-:W-:Y:S01]  /*02d0*/  LEA.HI.SX32 R3, R3, -R6, 0x1a ;  /* 0x8000000603037211 */ /* 0x000fe200078fd2ff */
[----:B------:R-:W-:-:S03]  /*02e0*/  IMAD R11, R4, R2, R5 ;  /* 0x00000002040b7224 */ /* 0x000fc600078e0205 */
[----:B------:R-:W-:-:S04]  /*02f0*/  VIMNMX R8, R3, 0x8, PT ;  /* 0x0000000803087848 */ /* 0x000fc80003fe0100 */
[-C--:B------:R-:W-:Y:S02]  /*0300*/  IABS R7, R8.reuse ;  /* 0x0000000800077213 */ /* 0x080fe40000000000 */
[----:B------:R-:W-:Y:S02]  /*0310*/  IABS R4, R8 ;  /* 0x0000000800047213 */ /* 0x000fe40000000000 */
[----:B------:R-:W0:Y:S01]  /*0320*/  I2F.RP R0, R7 ;  /* 0x0000000700007306 */ /* 0x000e220000209400 */
[C---:B------:R-:W-:Y:S02]  /*0330*/  R2UR UR4, R8.reuse ;  /* 0x00000000080472ca */ /* 0x040fe400000e0000 */
[----:B------:R-:W-:-:S11]  /*0340*/  R2UR UR7, R8 ;  /* 0x00000000080772ca */ /* 0x000fd600000e0000 */
[----:B------:R-:W-:Y:S01]  /*0350*/  UISETP.NE.AND UP0, UPT, UR4, URZ, UPT ;  /* 0x0000003f0400728c */ /* 0x000fe2000bf05270 */
[----:B0-----:R-:W0:Y:S02]  /*0360*/  MUFU.RCP R0, R0 ;  /* 0x0000000000007308 */ /* 0x001e240000001000 */
[----:B0-----:R-:W-:Y:S02]  /*0370*/  VIADD R3, R0, 0xffffffe ;  /* 0x0ffffffe00037836 */ /* 0x001fe40000000000 */
[----:B------:R-:W-:-:S04]  /*0380*/  IMAD.MOV R0, RZ, RZ, -R4 ;  /* 0x000000ffff007224 */ /* 0x000fc800078e0a04 */
[----:B------:R-:W0:Y:S02]  /*0390*/  F2I.FTZ.U32.TRUNC.NTZ R3, R3 ;  /* 0x0000000300037305 */ /* 0x000e24000021f000 */
[----:B0-----:R-:W-:-:S04]  /*03a0*/  IMAD.MOV R9, RZ, RZ, -R3 ;  /* 0x000000ffff097224 */ /* 0x001fc800078e0a03 */
[----:B------:R-:W-:Y:S01]  /*03b0*/  IMAD.MOV.U32 R2, RZ, RZ, R9 ;  /* 0x000000ffff027224 */ /* 0x000fe200078e0009 */
[----:B------:R-:W-:-:S03]  /*03c0*/  IABS R9, R11 ;  /* 0x0000000b00097213 */ /* 0x000fc60000000000 */
[----:B------:R-:W-:Y:S02]  /*03d0*/  IMAD R5, R2, R7, RZ ;  /* 0x0000000702057224 */ /* 0x000fe400078e02ff */
[----:B------:R-:W-:-:S04]  /*03e0*/  IMAD.MOV.U32 R2, RZ, RZ, RZ ;  /* 0x000000ffff027224 */ /* 0x000fc800078e00ff */
[----:B------:R-:W-:Y:S01]  /*03f0*/  IMAD.HI.U32 R2, R3, R5, R2 ;  /* 0x0000000503027227 */ /* 0x000fe200078e0002 */
[----:B------:R-:W-:Y:S01]  /*0400*/  LOP3.LUT R3, R93, 0x3f, RZ, 0xc0, !PT ;  /* 0x0000003f5d037812 */ /* 0x000fe200078ec0ff */
[----:B------:R-:W0:Y:S04]  /*0410*/  LDC R5, c[0x0][0x230] ;  /* 0x00008c00ff057b82 */ /* 0x000e280000000800 */
[----:B------:R-:W-:-:S04]  /*0420*/  IMAD.HI.U32 R2, R2, R9, RZ ;  /* 0x0000000902027227 */ /* 0x000fc800078e00ff */
[----:B------:R-:W-:-:S05]  /*0430*/  IMAD R0, R2, R0, R9 ;  /* 0x0000000002007224 */ /* 0x000fca00078e0209 */
[----:B------:R-:W-:Y:S01]  /*0440*/  ISETP.GT.U32.AND P1, PT, R7, R0, PT ;  /* 0x000000000700720c */ /* 0x000fe20003f24070 */
[----:B0-----:R-:W-:-:S12]  /*0450*/  VIADD R5, R5, 0x1f ;  /* 0x0000001f05057836 */ /* 0x001fd80000000000 */
[----:B------:R-:W-:Y:S02]  /*0460*/  @!P1 IMAD.IADD R0, R0, 0x1, -R7 ;  /* 0x0000000100009824 */ /* 0x000fe400078e0a07 */
[----:B------:R-:W-:-:S03]  /*0470*/  @!P1 VIADD R2, R2, 0x1 ;  /* 0x0000000102029836 */ /* 0x000fc60000000000 */
[----:B------:R-:W-:Y:S02]  /*0480*/  ISETP.GE.U32.AND P0, PT, R0, R7, PT ;  /* 0x000000070000720c */ /* 0x000fe40003f06070 */
[----:B------:R-:W-:-:S04]  /*0490*/  LOP3.LUT R0, R11, R8, RZ, 0x3c, !PT ;  /* 0x000000080b007212 */ /* 0x000fc800078e3cff */
[----:B------:R-:W-:-:S07]  /*04a0*/  ISETP.GE.AND P2, PT, R0, RZ, PT ;  /* 0x000000ff0000720c */ /* 0x000fce0003f46270 */
[----:B------:R-:W-:Y:S01]  /*04b0*/  @P0 VIADD R2, R2, 0x1 ;  /* 0x0000000102020836 */ /* 0x000fe20000000000 */
[----:B------:R-:W-:-:S05]  /*04c0*/  ISETP.GT.AND P0, PT, R5, 0x1f, PT ;  /* 0x0000001f0500780c */ /* 0x000fca0003f04270 */
[----:B------:R-:W-:-:S05]  /*04d0*/  @!P2 IMAD.MOV R2, RZ, RZ, -R2 ;  /* 0x000000ffff02a224 */ /* 0x000fca00078e0a02 */
[----:B------:R-:W-:Y:S02]  /*04e0*/  R2UR UR5, R2 ;  /* 0x00000000020572ca */ /* 0x000fe400000e0000 */
[----:B------:R-:W-:-:S04]  /*04f0*/  SHF.R.U32.HI R2, RZ, 0x6, R93 ;  /* 0x00000006ff027819 */ /* 0x000fc8000001165d */
[----:B------:R-:W-:-:S03]  /*0500*/  SGXT.U32 R92, R2, 0x3 ;  /* 0x00000003025c781a */ /* 0x000fc60000000000 */
[----:B------:R-:W-:Y:S01]  /*0510*/  @!UP0 ULOP3.LUT UR5, URZ, UR7, URZ, 0x33, !UPT ;  /* 0x000000073f058292 */ /* 0x000fe2000f8e333f */
[----:B------:R-:W-:Y:S02]  /*0520*/  LOP3.LUT R94, R92, 0x10, RZ, 0xfc, !PT ;  /* 0x000000105c5e7812 */ /* 0x000fe400078efcff */
[----:B------:R-:W-:Y:S01]  /*0530*/  ULDC UR7, c[0x0][0x230] ;  /* 0x00008c0000077ab9 */ /* 0x000fe20000000800 */
[----:B------:R-:W-:Y:S02]  /*0540*/  UIADD3 UR4, -UR5, URZ, URZ ;  /* 0x0000003f05047290 */ /* 0x000fe4000fffe13f */
[----:B------:R-:W-:-:S04]  /*0550*/  USHF.L.U32 UR5, UR5, 0x9, URZ ;  /* 0x0000000905057899 */ /* 0x000fc8000800063f */
[----:B------:R-:W-:Y:S01]  /*0560*/  IMAD R0, R8, UR4, R11 ;  /* 0x0000000408007c24 */ /* 0x000fe2000f8e020b */
[----:B------:R-:W-:Y:S02]  /*0570*/  UMOV UR4, 0x400 ;  /* 0x0000040000047882 */ /* 0x000fe40000000000 */
[----:B---3--:R-:W-:Y:S01]  /*0580*/  ULEA UR4, UR6, UR4, 0x18 ;  /* 0x0000000406047291 */ /* 0x008fe2000f8ec03f */
[----:B------:R-:W-:-:S04]  /*0590*/  IMAD.IADD R0, R6, 0x1, R0 ;  /* 0x0000000106007824 */ /* 0x000fc800078e0200 */
[----:B------:R-:W-:-:S05]  /*05a0*/  IMAD R16, R0, 0x40, R3 ;  /* 0x0000004000107824 */ /* 0x000fca00078e0203 */
[----:B------:R0:W-:Y:S01]  /*05b0*/  STL [R1+0xbc], R16 ;  /* 0x0000bc1001007387 */ /* 0x0001e20000100800 */
[----:B------:R-:W-:Y:S05]  /*05c0*/  @P0 BRA `(.L_x_0) ;  /* 0x00000000008c0947 */ /* 0x000fea0003800000 */
[----:B------:R-:W-:Y:S01]  /*05d0*/  IMAD.SHL.U32 R0, R93, 0x20, RZ ;  /* 0x000000205d007824 */ /* 0x000fe200078e00ff */
[----:B------:R-:W-:Y:S02]  /*05e0*/  CS2R R24, SRZ ;  /* 0x0000000000187805 */ /* 0x000fe4000001ff00 */
[----:B------:R-:W-:Y:S02]  /*05f0*/  CS2R R26, SRZ ;  /* 0x00000000001a7805 */ /* 0x000fe4000001ff00 */
[----:B------:R-:W-:Y:S02]  /*0600*/  CS2R R28, SRZ ;  /* 0x00000000001c7805 */ /* 0x000fe4000001ff00 */
[----:B------:R-:W-:Y:S01]  /*0610*/  CS2R R30, SRZ ;  /* 0x00000000001e7805 */ /* 0x000fe2000001ff00 */
[----:B------:R1:W-:Y:S01]  /*0620*/  STL [R1+0xc0], R0 ;  /* 0x0000c00001007387 */ /* 0x0003e20000100800 */
[----:B------:R-:W-:Y:S02]  /*0630*/  CS2R R32, SRZ ;  /* 0x0000000000207805 */ /* 0x000fe4000001ff00 */
[----:B------:R-:W-:-:S02]  /*0640*/  CS2R R34, SRZ ;  /* 0x0000000000227805 */ /* 0x000fc4000001ff00 */
[----:B------:R-:W-:Y:S02]  /*0650*/  CS2R R36, SRZ ;  /* 0x0000000000247805 */ /* 0x000fe4000001ff00 */
[----:B------:R-:W-:Y:S02]  /*0660*/  CS2R R38, SRZ ;  /* 0x0000000000267805 */ /* 0x000fe4000001ff00 */
[----:B------:R-:W-:Y:S02]  /*0670*/  CS2R R40, SRZ ;  /* 0x0000000000287805 */ /* 0x000fe4000001ff00 */
[----:B------:R-:W-:Y:S02]  /*0680*/  CS2R R42, SRZ ;  /* 0x00000000002a7805 */ /* 0x000fe4000001ff00 */
        /* <DEDUP_REMOVED lines=21> */
[----:B------:R-:W-:Y:S01]  /*07e0*/  CS2R R86, SRZ ;  /* 0x0000000000567805 */ /* 0x000fe2000001ff00 */
[----:B-1----:R-:W-:Y:S06]  /*07f0*/  BRA `(.L_x_1) ;  /* 0x0000004400e47947 */ /* 0x002fec0003800000 */
.L_x_0:
[----:B------:R-:W-:Y:S02]  /*0800*/  IABS R0, R48 ;  /* 0x0000003000007213 */ /* 0x000fe40000000000 */
[----:B------:R-:W-:Y:S02]  /*0810*/  CS2R R74, SRZ ;  /* 0x00000000004a7805 */ /* 0x000fe4000001ff00 */
[----:B------:R-:W-:Y:S02]  /*0820*/  IABS R2, R49 ;  /* 0x0000003100027213 */ /* 0x000fe40000000000 */
[----:B------:R-:W-:Y:S01]  /*0830*/  CS2R R76, SRZ ;  /* 0x00000000004c7805 */ /* 0x000fe2000001ff00 */
[----:B------:R-:W1:Y:S01]  /*0840*/  I2F.RP R4, R0 ;  /* 0x0000000000047306 */ /* 0x000e620000209400 */
[----:B------:R-:W-:Y:S02]  /*0850*/  SHF.R.U32.HI R7, RZ, 0x5, R93 ;  /* 0x00000005ff077819 */ /* 0x000fe4000001165d */
[----:B------:R-:W-:-:S02]  /*0860*/  CS2R R80, SRZ ;  /* 0x0000000000507805 */ /* 0x000fc4000001ff00 */
[----:B------:R-:W-:Y:S02]  /*0870*/  IABS R12, R16 ;  /* 0x00000010000c7213 */ /* 0x000fe40000000000 */
[----:B------:R-:W-:Y:S02]  /*0880*/  CS2R R82, SRZ ;  /* 0x0000000000527805 */ /* 0x000fe4000001ff00 */
[----:B------:R-:W-:Y:S02]  /*0890*/  R2UR UR14, R7 ;  /* 0x00000000070e72ca */ /* 0x000fe400000e0000 */
[----:B------:R-:W-:Y:S02]  /*08a0*/  CS2R R84, SRZ ;  /* 0x0000000000547805 */ /* 0x000fe4000001ff00 */
[--C-:B------:R-:W-:Y:S01]  /*08b0*/  SHF.R.S32.HI R73, RZ, 0x2, R93.reuse ;  /* 0x00000002ff497819 */ /* 0x100fe2000001145d */
[----:B------:R-:W2:Y:S01]  /*08c0*/  I2F.RP R3, R2 ;  /* 0x0000000200037306 */ /* 0x000ea20000209400 */
[----:B------:R-:W-:-:S02]  /*08d0*/  SHF.R.S32.HI R78, RZ, 0x7, R93 ;  /* 0x00000007ff4e7819 */ /* 0x000fc4000001145d */
[----:B------:R-:W-:Y:S02]  /*08e0*/  CS2R R86, SRZ ;  /* 0x0000000000567805 */ /* 0x000fe4000001ff00 */
[----:B------:R-:W-:Y:S02]  /*08f0*/  SGXT R73, R73, 0x1 ;  /* 0x000000014949781a */ /* 0x000fe40000000200 */
[----:B------:R-:W-:Y:S01]  /*0900*/  SGXT R78, R78, 0x1 ;  /* 0x000000014e4e781a */ /* 0x000fe20000000200 */
[----:B-1----:R-:W1:Y:S01]  /*0910*/  MUFU.RCP R4, R4 ;  /* 0x0000000400047308 */ /* 0x002e620000001000 */
[----:B------:R-:W-:Y:S02]  /*0920*/  UIADD3 UR6, UR5, UR14, URZ ;  /* 0x0000000e05067290 */ /* 0x000fe4000fffe03f */
[----:B------:R-:W-:Y:S02]  /*0930*/  ULOP3.LUT UR41, UR5, 0xf, UR14, 0xf8, !UPT ;  /* 0x0000000f05297892 */ /* 0x000fe4000f8ef80e */
[----:B------:R-:W-:-:S03]  /*0940*/  UIADD3 UR8, UR6, 0x1f0, URZ ;  /* 0x000001f006087890 */ /* 0x000fc6000fffe03f */
[----:B--2---:R-:W2:Y:S01]  /*0950*/  MUFU.RCP R3, R3 ;  /* 0x0000000300037308 */ /* 0x004ea20000001000 */
[----:B------:R-:W-:Y:S02]  /*0960*/  ULOP3.LUT UR9, UR41, 0x1e0, URZ, 0xfc, !UPT ;  /* 0x000001e029097892 */ /* 0x000fe4000f8efc3f */
[----:B------:R-:W-:Y:S02]  /*0970*/  UIADD3 UR10, UR6, 0x1d0, URZ ;  /* 0x000001d0060a7890 */ /* 0x000fe4000fffe03f */
[----:B------:R-:W-:Y:S02]  /*0980*/  ULOP3.LUT UR11, UR41, 0x1c0, URZ, 0xfc, !UPT ;  /* 0x000001c0290b7892 */ /* 0x000fe4000f8efc3f */
[----:B------:R-:W-:Y:S01]  /*0990*/  UIADD3 UR15, UR6, 0x1b0, URZ ;  /* 0x000001b0060f7890 */ /* 0x000fe2000fffe03f */
[----:B-1----:R-:W-:Y:S01]  /*09a0*/  VIADD R8, R4, 0xffffffe ;  /* 0x0ffffffe04087836 */ /* 0x002fe20000000000 */
[----:B------:R-:W-:Y:S01]  /*09b0*/  ULOP3.LUT UR16, UR41, 0x1a0, URZ, 0xfc, !UPT ;  /* 0x000001a029107892 */ /* 0x000fe2000f8efc3f */
[----:B------:R-:W-:Y:S01]  /*09c0*/  IMAD.U32 R4, RZ, RZ, UR8 ;  /* 0x00000008ff047e24 */ /* 0x000fe2000f8e00ff */
[----:B------:R-:W-:Y:S01]  /*09d0*/  UIADD3 UR17, UR6, 0x190, URZ ;  /* 0x0000019006117890 */ /* 0x000fe2000fffe03f */
[----:B------:R1:W3:Y:S01]  /*09e0*/  F2I.FTZ.U32.TRUNC.NTZ R9, R8 ;  /* 0x0000000800097305 */ /* 0x0002e2000021f000 */
[----:B------:R-:W-:-:S02]  /*09f0*/  ULOP3.LUT UR18, UR41, 0x180, URZ, 0xfc, !UPT ;  /* 0x0000018029127892 */ /* 0x000fc4000f8efc3f */
[----:B------:R-:W-:Y:S01]  /*0a00*/  IABS R10, R4 ;  /* 0x00000004000a7213 */ /* 0x000fe20000000000 */
[----:B--2---:R-:W-:Y:S01]  /*0a10*/  VIADD R6, R3, 0xffffffe ;  /* 0x0ffffffe03067836 */ /* 0x004fe20000000000 */
[----:B------:R-:W-:Y:S02]  /*0a20*/  UIADD3 UR19, UR6, 0x170, URZ ;  /* 0x0000017006137890 */ /* 0x000fe4000fffe03f */
[----:B------:R-:W-:Y:S01]  /*0a30*/  ULOP3.LUT UR20, UR41, 0x160, URZ, 0xfc, !UPT ;  /* 0x0000016029147892 */ /* 0x000fe2000f8efc3f */
[----:B------:R2:W4:Y:S01]  /*0a40*/  F2I.FTZ.U32.TRUNC.NTZ R7, R6 ;  /* 0x0000000600077305 */ /* 0x000522000021f000 */
[----:B-1----:R-:W-:Y:S01]  /*0a50*/  IMAD.MOV.U32 R8, RZ, RZ, RZ ;  /* 0x000000ffff087224 */ /* 0x002fe200078e00ff */
[----:B------:R-:W-:Y:S02]  /*0a60*/  UIADD3 UR21, UR6, 0x150, URZ ;  /* 0x0000015006157890 */ /* 0x000fe4000fffe03f */
[----:B------:R-:W-:Y:S02]  /*0a70*/  ULOP3.LUT UR22, UR41, 0x140, URZ, 0xfc, !UPT ;  /* 0x0000014029167892 */ /* 0x000fe4000f8efc3f */
[----:B------:R-:W-:Y:S01]  /*0a80*/  UIADD3 UR23, UR6, 0x130, URZ ;  /* 0x0000013006177890 */ /* 0x000fe2000fffe03f */
[----:B---3--:R-:W-:Y:S01]  /*0a90*/  IMAD.MOV R13, RZ, RZ, -R9 ;  /* 0x000000ffff0d7224 */ /* 0x008fe200078e0a09 */
[----:B------:R-:W-:Y:S01]  /*0aa0*/  ULOP3.LUT UR24, UR41, 0x120, URZ, 0xfc, !UPT ;  /* 0x0000012029187892 */ /* 0x000fe2000f8efc3f */
[----:B--2---:R-:W-:Y:S01]  /*0ab0*/  IMAD.MOV.U32 R6, RZ, RZ, RZ ;  /* 0x000000ffff067224 */ /* 0x004fe200078e00ff */
[----:B------:R-:W-:Y:S01]  /*0ac0*/  UIADD3 UR25, UR6, 0x110, URZ ;  /* 0x0000011006197890 */ /* 0x000fe2000fffe03f */
[----:B------:R-:W-:Y:S01]  /*0ad0*/  IMAD R3, R13, R0, RZ ;  /* 0x000000000d037224 */ /* 0x000fe200078e02ff */
[----:B------:R-:W-:-:S02]  /*0ae0*/  ULOP3.LUT UR26, UR41, 0x100, URZ, 0xfc, !UPT ;  /* 0x00000100291a7892 */ /* 0x000fc4000f8efc3f */
[----:B------:R-:W-:Y:S01]  /*0af0*/  UIADD3 UR27, UR6, 0xf0, URZ ;  /* 0x000000f0061b7890 */ /* 0x000fe2000fffe03f */
[----:B----4-:R-:W-:Y:S01]  /*0b00*/  IMAD.MOV R11, RZ, RZ, -R7 ;  /* 0x000000ffff0b7224 */ /* 0x010fe200078e0a07 */
[----:B------:R-:W-:Y:S01]  /*0b10*/  ULOP3.LUT UR28, UR41, 0xe0, URZ, 0xfc, !UPT ;  /* 0x000000e0291c7892 */ /* 0x000fe2000f8efc3f */
[----:B------:R-:W-:Y:S01]  /*0b20*/  IMAD.HI.U32 R8, R9, R3, R8 ;  /* 0x0000000309087227 */ /* 0x000fe200078e0008 */
[----:B------:R-:W-:Y:S02]  /*0b30*/  UIADD3 UR29, UR6, 0xd0, URZ ;  /* 0x000000d0061d7890 */ /* 0x000fe4000fffe03f */
[----:B------:R-:W-:Y:S01]  /*0b40*/  ULOP3.LUT UR30, UR41, 0xc0, URZ, 0xfc, !UPT ;  /* 0x000000c0291e7892 */ /* 0x000fe2000f8efc3f */
[----:B------:R-:W-:Y:S01]  /*0b50*/  IMAD R3, R11, R2, RZ ;  /* 0x000000020b037224 */ /* 0x000fe200078e02ff */
[----:B------:R-:W-:Y:S01]  /*0b60*/  UIADD3 UR31, UR6, 0xb0, URZ ;  /* 0x000000b0061f7890 */ /* 0x000fe2000fffe03f */
[----:B------:R-:W-:Y:S01]  /*0b70*/  IMAD.MOV.U32 R9, RZ, RZ, R12 ;  /* 0x000000ffff097224 */ /* 0x000fe200078e000c */
[----:B------:R-:W-:Y:S01]  /*0b80*/  ULOP3.LUT UR32, UR41, 0xa0, URZ, 0xfc, !UPT ;  /* 0x000000a029207892 */ /* 0x000fe2000f8efc3f */
[----:B------:R-:W-:Y:S01]  /*0b90*/  IMAD.HI.U32 R4, R7, R3, R6 ;  /* 0x0000000307047227 */ /* 0x000fe200078e0006 */
[----:B------:R-:W-:-:S02]  /*0ba0*/  UIADD3 UR33, UR6, 0x90, URZ ;  /* 0x0000009006217890 */ /* 0x000fc4000fffe03f */
[----:B------:R-:W-:Y:S01]  /*0bb0*/  ULOP3.LUT UR34, UR41, 0x80, URZ, 0xfc, !UPT ;  /* 0x0000008029227892 */ /* 0x000fe2000f8efc3f */
[----:B------:R-:W-:Y:S01]  /*0bc0*/  IMAD.MOV.U32 R7, RZ, RZ, R10 ;  /* 0x000000ffff077224 */ /* 0x000fe200078e000a */
[----:B------:R-:W-:Y:S01]  /*0bd0*/  UIADD3 UR35, UR6, 0x70, URZ ;  /* 0x0000007006237890 */ /* 0x000fe2000fffe03f */
[----:B------:R-:W-:Y:S01]  /*0be0*/  IMAD.HI.U32 R8, R8, R9, RZ ;  /* 0x0000000908087227 */ /* 0x000fe200078e00ff */
[----:B------:R-:W-:Y:S02]  /*0bf0*/  UIADD3 UR37, UR6, 0x50, URZ ;  /* 0x0000005006257890 */ /* 0x000fe4000fffe03f */
[----:B------:R-:W-:Y:S01]  /*0c00*/  ULOP3.LUT UR38, UR41, 0x40, URZ, 0xfc, !UPT ;  /* 0x0000004029267892 */ /* 0x000fe2000f8efc3f */
[----:B------:R-:W-:Y:S01]  /*0c10*/  IMAD.HI.U32 R3, R4, R7, RZ ;  /* 0x0000000704037227 */ /* 0x000fe200078e00ff */
[----:B------:R-:W-:Y:S02]  /*0c20*/  ULOP3.LUT UR40, UR41, 0x20, URZ, 0xfc, !UPT ;  /* 0x0000002029287892 */ /* 0x000fe4000f8efc3f */
[----:B------:R-:W-:Y:S01]  /*0c30*/  UIADD3 UR39, UR6, 0x30, URZ ;  /* 0x0000003006277890 */ /* 0x000fe2000fffe03f */
[----:B------:R-:W-:Y:S01]  /*0c40*/  IMAD.MOV R8, RZ, RZ, -R8 ;  /* 0x000000ffff087224 */ /* 0x000fe200078e0a08 */
[----:B------:R-:W-:Y:S01]  /*0c50*/  ULOP3.LUT UR36, UR41, 0x60, URZ, 0xfc, !UPT ;  /* 0x0000006029247892 */ /* 0x000fe2000f8efc3f */
[----:B------:R-:W-:Y:S01]  /*0c60*/  IMAD.MOV R6, RZ, RZ, -R3 ;  /* 0x000000ffff067224 */ /* 0x000fe200078e0a03 */
[----:B------:R-:W-:Y:S01]  /*0c70*/  UIADD3 UR6, UR6, 0x10, URZ ;  /* 0x0000001006067890 */ /* 0x000fe2000fffe03f */
[----:B------:R-:W-:-:S02]  /*0c80*/  IMAD R3, R0, R8, R9 ;  /* 0x0000000800037224 */ /* 0x000fc400078e0209 */
[----:B------:R-:W-:Y:S02]  /*0c90*/  IMAD.U32 R8, RZ, RZ, UR9 ;  /* 0x00000009ff087e24 */ /* 0x000fe4000f8e00ff */
[----:B------:R-:W-:Y:S01]  /*0ca0*/  IMAD R7, R2, R6, R7 ;  /* 0x0000000602077224 */ /* 0x000fe200078e0207 */
[----:B------:R-:W-:Y:S01]  /*0cb0*/  ISETP.GT.U32.AND P0, PT, R0, R3, PT ;  /* 0x000000030000720c */ /* 0x000fe20003f04070 */
[----:B------:R-:W-:Y:S01]  /*0cc0*/  IMAD.U32 R6, RZ, RZ, UR10 ;  /* 0x0000000aff067e24 */ /* 0x000fe2000f8e00ff */
[----:B------:R-:W-:Y:S01]  /*0cd0*/  IABS R9, R8 ;  /* 0x0000000800097213 */ /* 0x000fe20000000000 */
[----:B------:R-:W-:Y:S01]  /*0ce0*/  IMAD.U32 R8, RZ, RZ, UR11 ;  /* 0x0000000bff087e24 */ /* 0x000fe2000f8e00ff */
[----:B------:R-:W-:Y:S01]  /*0cf0*/  ISETP.GT.U32.AND P1, PT, R2, R7, PT ;  /* 0x000000070200720c */ /* 0x000fe20003f24070 */
[----:B------:R-:W-:Y:S01]  /*0d00*/  IMAD.U32 R10, RZ, RZ, UR15 ;  /* 0x0000000fff0a7e24 */ /* 0x000fe2000f8e00ff */
[----:B------:R-:W-:Y:S01]  /*0d10*/  IABS R11, R6 ;  /* 0x00000006000b7213 */ /* 0x000fe20000000000 */
[----:B------:R-:W-:Y:S01]  /*0d20*/  IMAD.U32 R12, RZ, RZ, UR16 ;  /* 0x00000010ff0c7e24 */ /* 0x000fe2000f8e00ff */
[----:B------:R-:W-:Y:S01]  /*0d30*/  IABS R13, R8 ;  /* 0x00000008000d7213 */ /* 0x000fe20000000000 */
[----:B------:R-:W-:Y:S01]  /*0d40*/  IMAD.HI.U32 R6, R4, R9, RZ ;  /* 0x0000000904067227 */ /* 0x000fe200078e00ff */
[----:B------:R-:W-:-:S02]  /*0d50*/  IABS R15, R10 ;  /* 0x0000000a000f7213 */ /* 0x000fc40000000000 */
[----:B------:R-:W-:Y:S01]  /*0d60*/  IABS R17, R12 ;  /* 0x0000000c00117213 */ /* 0x000fe20000000000 */
[----:B------:R-:W-:-:S04]  /*0d70*/  IMAD.HI.U32 R8, R4, R11, RZ ;  /* 0x0000000b04087227 */ /* 0x000fc800078e00ff */
[----:B------:R-:W-:Y:S02]  /*0d80*/  IMAD.MOV R10, RZ, RZ, -R6 ;  /* 0x000000ffff0a7224 */ /* 0x000fe400078e0a06 */
[----:B------:R-:W-:-:S04]  /*0d90*/  IMAD.HI.U32 R6, R4, R13, RZ ;  /* 0x0000000d04067227 */ /* 0x000fc800078e00ff */
[----:B------:R-:W-:Y:S02]  /*0da0*/  IMAD.MOV R12, RZ, RZ, -R8 ;  /* 0x000000ffff0c7224 */ /* 0x000fe400078e0a08 */
[----:B------:R-:W-:-:S04]  /*0db0*/  IMAD.HI.U32 R8, R4, R15, RZ ;  /* 0x0000000f04087227 */ /* 0x000fc800078e00ff */
[----:B------:R-:W-:Y:S02]  /*0dc0*/  IMAD R9, R2, R10, R9 ;  /* 0x0000000a02097224 */ /* 0x000fe400078e0209 */
[----:B------:R-:W-:Y:S02]  /*0dd0*/  IMAD.MOV R10, RZ, RZ, -R6 ;  /* 0x000000ffff0a7224 */ /* 0x000fe400078e0a06 */
[----:B------:R-:W-:Y:S01]  /*0de0*/  IMAD.HI.U32 R6, R4, R17, RZ ;  /* 0x0000001104067227 */ /* 0x000fe200078e00ff */
[----:B------:R-:W-:-:S03]  /*0df0*/  ISETP.GT.U32.AND P2, PT, R2, R9, PT ;  /* 0x000000090200720c */ /* 0x000fc60003f44070 */
[----:B------:R-:W-:Y:S02]  /*0e00*/  IMAD.MOV R8, RZ, RZ, -R8 ;  /* 0x000000ffff087224 */ /* 0x000fe400078e0a08 */
[----:B------:R-:W-:Y:S02]  /*0e10*/  IMAD.MOV R6, RZ, RZ, -R6 ;  /* 0x000000ffff067224 */ /* 0x000fe400078e0a06 */
[C---:B------:R-:W-:Y:S02]  /*0e20*/  IMAD R15, R2.reuse, R8, R15 ;  /* 0x00000008020f7224 */ /* 0x040fe400078e020f */
[----:B------:R-:W-:Y:S02]  /*0e30*/  IMAD.U32 R8, RZ, RZ, UR17 ;  /* 0x00000011ff087e24 */ /* 0x000fe4000f8e00ff */
[C---:B------:R-:W-:Y:S01]  /*0e40*/  IMAD R17, R2.reuse, R6, R17 ;  /* 0x0000000602117224 */ /* 0x040fe200078e0211 */
[----:B------:R-:W-:Y:S01]  /*0e50*/  ISETP.GT.U32.AND P5, PT, R2, R15, PT ;  /* 0x0000000f0200720c */ /* 0x000fe20003fa4070 */
[----:B------:R-:W-:Y:S01]  /*0e60*/  IMAD.U32 R6, RZ, RZ, UR18 ;  /* 0x00000012ff067e24 */ /* 0x000fe2000f8e00ff */
[----:B------:R-:W-:Y:S01]  /*0e70*/  IABS R19, R8 ;  /* 0x0000000800137213 */ /* 0x000fe20000000000 */
[----:B------:R-:W-:-:S02]  /*0e80*/  IMAD.U32 R8, RZ, RZ, UR19 ;  /* 0x00000013ff087e24 */ /* 0x000fc4000f8e00ff */
[C---:B------:R-:W-:Y:S01]  /*0e90*/  IMAD R13, R2.reuse, R10, R13 ;  /* 0x0000000a020d7224 */ /* 0x040fe200078e020d */
[----:B------:R-:W-:Y:S01]  /*0ea0*/  IABS R21, R6 ;  /* 0x0000000600157213 */ /* 0x000fe20000000000 */
[----:B------:R-:W-:Y:S01]  /*0eb0*/  IMAD.U32 R10, RZ, RZ, UR20 ;  /* 0x00000014ff0a7e24 */ /* 0x000fe2000f8e00ff */
[----:B------:R-:W-:Y:S01]  /*0ec0*/  IABS R23, R8 ;  /* 0x0000000800177213 */ /* 0x000fe20000000000 */
[C---:B------:R-:W-:Y:S01]  /*0ed0*/  IMAD R11, R2.reuse, R12, R11 ;  /* 0x0000000c020b7224 */ /* 0x040fe200078e020b */
[----:B------:R-:W-:Y:S01]  /*0ee0*/  ISETP.GT.U32.AND P4, PT, R2, R13, PT ;  /* 0x0000000d0200720c */ /* 0x000fe20003f84070 */
[----:B------:R-:W-:Y:S01]  /*0ef0*/  IMAD.U32 R12, RZ, RZ, UR21 ;  /* 0x00000015ff0c7e24 */ /* 0x000fe2000f8e00ff */
[----:B------:R-:W-:Y:S01]  /*0f00*/  IABS R25, R10 ;  /* 0x0000000a00197213 */ /* 0x000fe20000000000 */
[----:B------:R-:W-:Y:S01]  /*0f10*/  IMAD.HI.U32 R6, R4, R19, RZ ;  /* 0x0000001304067227 */ /* 0x000fe200078e00ff */
[----:B------:R-:W-:Y:S02]  /*0f20*/  ISETP.GT.U32.AND P3, PT, R2, R11, PT ;  /* 0x0000000b0200720c */ /* 0x000fe40003f64070 */
        /* <DEDUP_REMOVED lines=8> */
[----:B------:R-:W-:-:S04]  /*0fb0*/  IMAD.HI.U32 R6, R4, R27, RZ ;  /* 0x0000001b04067227 */ /* 0x000fc800078e00ff */
[----:B------:R-:W-:Y:S02]  /*0fc0*/  IMAD.MOV R8, RZ, RZ, -R8 ;  /* 0x000000ffff087224 */ /* 0x000fe400078e0a08 */
[----:B------:R-:W-:Y:S02]  /*0fd0*/  IMAD.MOV R6, RZ, RZ, -R6 ;  /* 0x000000ffff067224 */ /* 0x000fe400078e0a06 */
[C---:B------:R-:W-:Y:S02]  /*0fe0*/  IMAD R25, R2.reuse, R8, R25 ;  /* 0x0000000802197224 */ /* 0x040fe400078e0219 */
[----:B------:R-:W-:Y:S02]  /*0ff0*/  IMAD.U32 R8, RZ, RZ, UR22 ;  /* 0x00000016ff087e24 */ /* 0x000fe4000f8e00ff */
[----:B------:R-:W-:Y:S02]  /*1000*/  IMAD R27, R2, R6, R27 ;  /* 0x00000006021b7224 */ /* 0x000fe400078e021b */
[----:B------:R-:W-:Y:S01]  /*1010*/  IMAD.U32 R6, RZ, RZ, UR23 ;  /* 0x00000017ff067e24 */ /* 0x000fe2000f8e00ff */
[----:B------:R-:W-:Y:S01]  /*1020*/  IABS R29, R8 ;  /* 0x00000008001d7213 */ /* 0x000fe20000000000 */
[----:B------:R-:W-:-:S02]  /*1030*/  IMAD.U32 R8, RZ, RZ, UR24 ;  /* 0x00000018ff087e24 */ /* 0x000fc4000f8e00ff */
[C---:B------:R-:W-:Y:S01]  /*1040*/  IMAD R23, R2.reuse, R10, R23 ;  /* 0x0000000a02177224 */ /* 0x040fe200078e0217 */
[----:B------:R-:W-:Y:S01]  /*1050*/  IABS R31, R6 ;  /* 0x00000006001f7213 */ /* 0x000fe20000000000 */
[----:B------:R-:W-:Y:S01]  /*1060*/  IMAD.U32 R10, RZ, RZ, UR25 ;  /* 0x00000019ff0a7e24 */ /* 0x000fe2000f8e00ff */
[----:B------:R-:W-:Y:S01]  /*1070*/  IABS R33, R8 ;  /* 0x0000000800217213 */ /* 0x000fe20000000000 */
[----:B------:R-:W-:Y:S02]  /*1080*/  IMAD R21, R2, R12, R21 ;  /* 0x0000000c02157224 */ /* 0x000fe400078e0215 */
[----:B------:R-:W-:Y:S01]  /*1090*/  IMAD.U32 R12, RZ, RZ, UR26 ;  /* 0x0000001aff0c7e24 */ /* 0x000fe2000f8e00ff */
[----:B------:R-:W-:Y:S01]  /*10a0*/  IABS R35, R10 ;  /* 0x0000000a00237213 */ /* 0x000fe20000000000 */
[----:B------:R-:W-:-:S03]  /*10b0*/  IMAD.HI.U32 R6, R4, R29, RZ ;  /* 0x0000001d04067227 */ /* 0x000fc600078e00ff */
        /* <DEDUP_REMOVED lines=19> */
[----:B------:R-:W-:Y:S01]  /*11f0*/  IMAD R31, R2, R12, R31 ;  /* 0x0000000c021f7224 */ /* 0x000fe200078e021f */
[----:B------:R-:W-:Y:S01]  /*1200*/  IABS R43, R8 ;  /* 0x00000008002b7213 */ /* 0x000fe20000000000 */
[----:B------:R-:W-:Y:S02]  /*1210*/  IMAD.U32 R10, RZ, RZ, UR30 ;  /* 0x0000001eff0a7e24 */ /* 0x000fe4000f8e00ff */
[----:B------:R-:W-:Y:S02]  /*1220*/  IMAD.U32 R12, RZ, RZ, UR31 ;  /* 0x0000001fff0c7e24 */ /* 0x000fe4000f8e00ff */
[C---:B------:R-:W-:Y:S01]  /*1230*/  IMAD.HI.U32 R6, R4.reuse, R39, RZ ;  /* 0x0000002704067227 */ /* 0x040fe200078e00ff */
[----:B------:R-:W-:Y:S02]  /*1240*/  IABS R45, R10 ;  /* 0x0000000a002d7213 */ /* 0x000fe40000000000 */
[----:B------:R-:W-:Y:S01]  /*1250*/  IABS R47, R12 ;  /* 0x0000000c002f7213 */ /* 0x000fe20000000000 */
[----:B------:R-:W-:-:S04]  /*1260*/  IMAD.HI.U32 R8, R4, R41, RZ ;  /* 0x0000002904087227 */ /* 0x000fc800078e00ff */
[----:B------:R-:W-:Y:S02]  /*1270*/  IMAD.MOV R10, RZ, RZ, -R6 ;  /* 0x000000ffff0a7224 */ /* 0x000fe400078e0a06 */
[----:B------:R-:W-:-:S04]  /*1280*/  IMAD.HI.U32 R6, R4, R43, RZ ;  /* 0x0000002b04067227 */ /* 0x000fc800078e00ff */
[----:B------:R-:W-:Y:S02]  /*1290*/  IMAD.MOV R12, RZ, RZ, -R8 ;  /* 0x000000ffff0c7224 */ /* 0x000fe400078e0a08 */
[----:B------:R-:W-:-:S04]  /*12a0*/  IMAD.HI.U32 R8, R4, R45, RZ ;  /* 0x0000002d04087227 */ /* 0x000fc800078e00ff */
[----:B------:R-:W-:Y:S02]  /*12b0*/  IMAD R39, R2, R10, R39 ;  /* 0x0000000a02277224 */ /* 0x000fe400078e0227 */
[----:B------:R-:W-:-:S04]  /*12c0*/  IMAD.HI.U32 R10, R4, R47, RZ ;  /* 0x0000002f040a7227 */ /* 0x000fc800078e00ff */
[----:B------:R-:W-:Y:S02]  /*12d0*/  IMAD.MOV R6, RZ, RZ, -R6 ;  /* 0x000000ffff067224 */ /* 0x000fe400078e0a06 */
[----:B------:R-:W-:Y:S02]  /*12e0*/  IMAD.MOV R8, RZ, RZ, -R8 ;  /* 0x000000ffff087224 */ /* 0x000fe400078e0a08 */
[----:B------:R-:W-:Y:S02]  /*12f0*/  IMAD.MOV R10, RZ, RZ, -R10 ;  /* 0x000000ffff0a7224 */ /* 0x000fe400078e0a0a */
[C---:B------:R-:W-:Y:S02]  /*1300*/  IMAD R43, R2.reuse, R6, R43 ;  /* 0x00000006022b7224 */ /* 0x040fe400078e022b */
[----:B------:R-:W-:Y:S02]  /*1310*/  IMAD.U32 R6, RZ, RZ, UR32 ;  /* 0x00000020ff067e24 */ /* 0x000fe4000f8e00ff */
[----:B------:R-:W-:-:S02]  /*1320*/  IMAD R45, R2, R8, R45 ;  /* 0x00000008022d7224 */ /* 0x000fc400078e022d */
[C---:B------:R-:W-:Y:S01]  /*1330*/  IMAD R47, R2.reuse, R10, R47 ;  /* 0x0000000a022f7224 */ /* 0x040fe200078e022f */
[----:B------:R-:W-:Y:S01]  /*1340*/  IABS R51, R6 ;  /* 0x0000000600337213 */ /* 0x000fe20000000000 */
[----:B------:R-:W-:Y:S02]  /*1350*/  IMAD.U32 R8, RZ, RZ, UR33 ;  /* 0x00000021ff087e24 */ /* 0x000fe4000f8e00ff */
[----:B------:R-:W-:Y:S02]  /*1360*/  IMAD.U32 R10, RZ, RZ, UR34 ;  /* 0x00000022ff0a7e24 */ /* 0x000fe4000f8e00ff */
[----:B------:R-:W-:Y:S01]  /*1370*/  IMAD.U32 R6, RZ, RZ, UR35 ;  /* 0x00000023ff067e24 */ /* 0x000fe2000f8e00ff */
[----:B------:R-:W-:Y:S01]  /*1380*/  IABS R53, R8 ;  /* 0x0000000800357213 */ /* 0x000fe20000000000 */
[----:B------:R-:W-:Y:S01]  /*1390*/  IMAD R41, R2, R12, R41 ;  /* 0x0000000c02297224 */ /* 0x000fe200078e0229 */
[----:B------:R-:W-:Y:S01]  /*13a0*/  IABS R55, R10 ;  /* 0x0000000a00377213 */ /* 0x000fe20000000000 */
[----:B------:R-:W-:Y:S01]  /*13b0*/  @!P0 IMAD.IADD R3, R3, 0x1, -R0 ;  /* 0x0000000103038824 */ /* 0x000fe200078e0a00 */
[----:B------:R-:W-:Y:S01]  /*13c0*/  IABS R57, R6 ;  /* 0x0000000600397213 */ /* 0x000fe20000000000 */
[----:B------:R-:W-:-:S03]  /*13d0*/  IMAD.HI.U32 R6, R4, R51, RZ ;  /* 0x0000003304067227 */ /* 0x000fc600078e00ff */
[----:B------:R-:W-:Y:S01]  /*13e0*/  ISETP.GT.U32.AND P0, PT, R0, R3, PT ;  /* 0x000000030000720c */ /* 0x000fe20003f04070 */
[----:B------:R-:W-:-:S04]  /*13f0*/  IMAD.HI.U32 R8, R4, R53, RZ ;  /* 0x0000003504087227 */ /* 0x000fc800078e00ff */
[----:B------:R-:W-:-:S04]  /*1400*/  IMAD.HI.U32 R10, R4, R55, RZ ;  /* 0x00000037040a7227 */ /* 0x000fc800078e00ff */
[----:B------:R-:W-:Y:S02]  /*1410*/  IMAD.MOV R12, RZ, RZ, -R6 ;  /* 0x000000ffff0c7224 */ /* 0x000fe400078e0a06 */
[----:B------:R-:W-:Y:S02]  /*1420*/  IMAD.MOV R8, RZ, RZ, -R8 ;  /* 0x000000ffff087224 */ /* 0x000fe400078e0a08 */
[----:B------:R-:W-:-:S04]  /*1430*/  IMAD.HI.U32 R6, R4, R57, RZ ;  /* 0x0000003904067227 */ /* 0x000fc800078e00ff */
[----:B------:R-:W-:Y:S02]  /*1440*/  IMAD.MOV R10, RZ, RZ, -R10 ;  /* 0x000000ffff0a7224 */ /* 0x000fe400078e0a0a */
[C---:B------:R-:W-:Y:S02]  /*1450*/  IMAD R53, R2.reuse, R8, R53 ;  /* 0x0000000802357224 */ /* 0x040fe400078e0235 */
[----:B------:R-:W-:Y:S02]  /*1460*/  IMAD.MOV R8, RZ, RZ, -R6 ;  /* 0x000000ffff087224 */ /* 0x000fe400078e0a06 */
[C---:B------:R-:W-:Y:S02]  /*1470*/  IMAD R55, R2.reuse, R10, R55 ;  /* 0x0000000a02377224 */ /* 0x040fe400078e0237 */
[----:B------:R-:W-:Y:S02]  /*1480*/  IMAD.U32 R10, RZ, RZ, UR37 ;  /* 0x00000025ff0a7e24 */ /* 0x000fe4000f8e00ff */
[----:B------:R-:W-:-:S02]  /*1490*/  IMAD R57, R2, R8, R57 ;  /* 0x0000000802397224 */ /* 0x000fc400078e0239 */
[----:B------:R-:W-:Y:S01]  /*14a0*/  IMAD.U32 R8, RZ, RZ, UR38 ;  /* 0x00000026ff087e24 */ /* 0x000fe2000f8e00ff */
[----:B------:R-:W-:Y:S01]  /*14b0*/  IABS R61, R10 ;  /* 0x0000000a003d7213 */ /* 0x000fe20000000000 */
[----:B------:R-:W-:Y:S02]  /*14c0*/  IMAD.U32 R10, RZ, RZ, UR41 ;  /* 0x00000029ff0a7e24 */ /* 0x000fe4000f8e00ff */
[----:B------:R-:W-:Y:S01]  /*14d0*/  IMAD R51, R2, R12, R51 ;  /* 0x0000000c02337224 */ /* 0x000fe200078e0233 */
[----:B------:R-:W-:Y:S01]  /*14e0*/  IABS R63, R8 ;  /* 0x00000008003f7213 */ /* 0x000fe20000000000 */
[----:B------:R-:W-:Y:S01]  /*14f0*/  IMAD.U32 R8, RZ, RZ, UR40 ;  /* 0x00000028ff087e24 */ /* 0x000fe2000f8e00ff */
[----:B------:R-:W-:Y:S01]  /*1500*/  IABS R71, R10 ;  /* 0x0000000a00477213 */ /* 0x000fe20000000000 */
[----:B------:R-:W-:Y:S02]  /*1510*/  IMAD.U32 R12, RZ, RZ, UR39 ;  /* 0x00000027ff0c7e24 */ /* 0x000fe4000f8e00ff */
[----:B------:R-:W-:Y:S01]  /*1520*/  @!P1 IMAD.IADD R7, R7, 0x1, -R2 ;  /* 0x0000000107079824 */ /* 0x000fe200078e0a02 */
[----:B------:R-:W-:Y:S01]  /*1530*/  IABS R67, R8 ;  /* 0x0000000800437213 */ /* 0x000fe20000000000 */
[----:B------:R-:W-:Y:S01]  /*1540*/  IMAD.HI.U32 R8, R4, R71, RZ ;  /* 0x0000004704087227 */ /* 0x000fe200078e00ff */
[----:B------:R-:W-:-:S02]  /*1550*/  IABS R65, R12 ;  /* 0x0000000c00417213 */ /* 0x000fc40000000000 */
[C---:B------:R-:W-:Y:S01]  /*1560*/  ISETP.GT.U32.AND P1, PT, R2.reuse, R21, PT ;  /* 0x000000150200720c */ /* 0x040fe20003f24070 */
[----:B------:R-:W-:Y:S02]  /*1570*/  IMAD.MOV R12, RZ, RZ, -R8 ;  /* 0x000000ffff0c7224 */ /* 0x000fe400078e0a08 */
[--C-:B------:R-:W-:Y:S01]  /*1580*/  @!P2 IMAD.IADD R9, R9, 0x1, -R2.reuse ;  /* 0x000000010909a824 */ /* 0x100fe200078e0a02 */
[C---:B------:R-:W-:Y:S01]  /*1590*/  ISETP.GT.U32.AND P2, PT, R2.reuse, R23, PT ;  /* 0x000000170200720c */ /* 0x040fe20003f44070 */
[C---:B------:R-:W-:Y:S02]  /*15a0*/  IMAD R71, R2.reuse, R12, R71 ;  /* 0x0000000c02477224 */ /* 0x040fe400078e0247 */
[----:B------:R-:W-:Y:S01]  /*15b0*/  @!P4 IMAD.IADD R13, R13, 0x1, -R2 ;  /* 0x000000010d0dc824 */ /* 0x000fe200078e0a02 */
[C---:B------:R-:W-:Y:S01]  /*15c0*/  ISETP.GT.U32.AND P4, PT, R2.reuse, R7, PT ;  /* 0x000000070200720c */ /* 0x040fe20003f84070 */
[----:B------:R-:W-:Y:S01]  /*15d0*/  @!P0 IMAD.IADD R3, R3, 0x1, -R0 ;  /* 0x0000000103038824 */ /* 0x000fe200078e0a00 */
[C---:B------:R-:W-:Y:S01]  /*15e0*/  ISETP.GT.U32.AND P6, PT, R2.reuse, R71, PT ;  /* 0x000000470200720c */ /* 0x040fe20003fc4070 */
[--C-:B------:R-:W-:Y:S01]  /*15f0*/  @!P3 IMAD.IADD R11, R11, 0x1, -R2.reuse ;  /* 0x000000010b0bb824 */ /* 0x100fe200078e0a02 */
[C---:B------:R-:W-:Y:S01]  /*1600*/  ISETP.GT.U32.AND P0, PT, R2.reuse, R17, PT ;  /* 0x000000110200720c */ /* 0x040fe20003f04070 */
[--C-:B------:R-:W-:Y:S01]  /*1610*/  @!P1 IMAD.IADD R21, R21, 0x1, -R2.reuse ;  /* 0x0000000115159824 */ /* 0x100fe200078e0a02 */
[C---:B------:R-:W-:Y:S01]  /*1620*/  ISETP.GT.U32.AND P1, PT, R2.reuse, R13, PT ;  /* 0x0000000d0200720c */ /* 0x040fe20003f24070 */
[--C-:B------:R-:W-:Y:S01]  /*1630*/  @!P5 IMAD.IADD R15, R15, 0x1, -R2.reuse ;  /* 0x000000010f0fd824 */ /* 0x100fe200078e0a02 */
[C---:B------:R-:W-:Y:S01]  /*1640*/  ISETP.GT.U32.AND P5, PT, R2.reuse, R9, PT ;  /* 0x000000090200720c */ /* 0x040fe20003fa4070 */
[--C-:B------:R-:W-:Y:S01]  /*1650*/  @!P2 IMAD.IADD R23, R23, 0x1, -R2.reuse ;  /* 0x000000011717a824 */ /* 0x100fe200078e0a02 */
[----:B------:R-:W-:Y:S01]  /*1660*/  SHF.R.S32.HI R0, RZ, 0x1f, R5 ;  /* 0x0000001fff007819 */ /* 0x000fe20000011405 */
[----:B------:R-:W-:Y:S01]  /*1670*/  IMAD.U32 R14, RZ, RZ, UR36 ;  /* 0x00000024ff0e7e24 */ /* 0x000fe2000f8e00ff */
[----:B------:R-:W-:Y:S01]  /*1680*/  ISETP.GT.U32.AND P2, PT, R2, R15, PT ;  /* 0x0000000f0200720c */ /* 0x000fe20003f44070 */
[--C-:B------:R-:W-:Y:S01]  /*1690*/  @!P4 IMAD.IADD R7, R7, 0x1, -R2.reuse ;  /* 0x000000010707c824 */ /* 0x100fe200078e0a02 */
[----:B------:R-:W-:Y:S01]  /*16a0*/  LEA.HI R5, R0, R5, RZ, 0x5 ;  /* 0x0000000500057211 */ /* 0x000fe200078f28ff */
[--C-:B------:R-:W-:Y:S01]  /*16b0*/  @!P6 IMAD.IADD R71, R71, 0x1, -R2.reuse ;  /* 0x000000014747e824 */ /* 0x100fe200078e0a02 */
[C---:B------:R-:W-:Y:S01]  /*16c0*/  ISETP.GT.U32.AND P6, PT, R2.reuse, R19, PT ;  /* 0x000000130200720c */ /* 0x040fe20003fc4070 */
[--C-:B------:R-:W-:Y:S01]  /*16d0*/  @!P0 IMAD.IADD R17, R17, 0x1, -R2.reuse ;  /* 0x0000000111118824 */ /* 0x100fe200078e0a02 */
[----:B------:R-:W-:Y:S01]  /*16e0*/  IABS R59, R14 ;  /* 0x0000000e003b7213 */ /* 0x000fe20000000000 */
[--C-:B------:R-:W-:Y:S01]  /*16f0*/  @!P1 IMAD.IADD R13, R13, 0x1, -R2.reuse ;  /* 0x000000010d0d9824 */ /* 0x100fe200078e0a02 */
[C---:B------:R-:W-:Y:S01]  /*1700*/  ISETP.GT.U32.AND P3, PT, R2.reuse, R71, PT ;  /* 0x000000470200720c */ /* 0x040fe20003f64070 */
[----:B------:R-:W-:Y:S01]  /*1710*/  @!P5 IMAD.IADD R9, R9, 0x1, -R2 ;  /* 0x000000010909d824 */ /* 0x000fe200078e0a02 */
[----:B------:R-:W-:Y:S01]  /*1720*/  ISETP.GT.U32.AND P1, PT, R2, R27, PT ;  /* 0x0000001b0200720c */ /* 0x000fe20003f24070 */
[----:B------:R-:W-:Y:S01]  /*1730*/  IMAD.HI.U32 R6, R4, R59, RZ ;  /* 0x0000003b04067227 */ /* 0x000fe200078e00ff */
[----:B------:R-:W-:-:S02]  /*1740*/  ISETP.GT.U32.AND P5, PT, R2, R21, PT ;  /* 0x000000150200720c */ /* 0x000fc40003fa4070 */
[C---:B------:R-:W-:Y:S01]  /*1750*/  ISETP.GT.U32.AND P0, PT, R2.reuse, R11, PT ;  /* 0x0000000b0200720c */ /* 0x040fe20003f04070 */
[--C-:B------:R-:W-:Y:S01]  /*1760*/  @!P2 IMAD.IADD R15, R15, 0x1, -R2.reuse ;  /* 0x000000010f0fa824 */ /* 0x100fe200078e0a02 */
[C---:B------:R-:W-:Y:S01]  /*1770*/  ISETP.GT.U32.AND P2, PT, R2.reuse, R29, PT ;  /* 0x0000001d0200720c */ /* 0x040fe20003f44070 */
[----:B------:R-:W-:Y:S01]  /*1780*/  @!P6 IMAD.IADD R19, R19, 0x1, -R2 ;  /* 0x000000011313e824 */ /* 0x000fe200078e0a02 */
[C---:B------:R-:W-:Y:S01]  /*1790*/  ISETP.GT.U32.AND P6, PT, R2.reuse, R23, PT ;  /* 0x000000170200720c */ /* 0x040fe20003fc4070 */
[----:B------:R-:W-:Y:S01]  /*17a0*/  IMAD.MOV R6, RZ, RZ, -R6 ;  /* 0x000000ffff067224 */ /* 0x000fe200078e0a06 */
[----:B------:R-:W-:Y:S01]  /*17b0*/  SHF.R.S32.HI R5, RZ, 0x5, R5 ;  /* 0x00000005ff057819 */ /* 0x000fe20000011405 */
[--C-:B------:R-:W-:Y:S01]  /*17c0*/  @!P3 IMAD.IADD R71, R71, 0x1, -R2.reuse ;  /* 0x000000014747b824 */ /* 0x100fe200078e0a02 */
[C---:B------:R-:W-:Y:S01]  /*17d0*/  ISETP.GT.U32.AND P4, PT, R2.reuse, R19, PT ;  /* 0x000000130200720c */ /* 0x040fe20003f84070 */
[--C-:B------:R-:W-:Y:S01]  /*17e0*/  @!P1 IMAD.IADD R27, R27, 0x1, -R2.reuse ;  /* 0x000000011b1b9824 */ /* 0x100fe200078e0a02 */
[C---:B------:R-:W-:Y:S01]  /*17f0*/  ISETP.GT.U32.AND P3, PT, R2.reuse, R17, PT ;  /* 0x000000110200720c */ /* 0x040fe20003f64070 */
[--C-:B------:R-:W-:Y:S01]  /*1800*/  @!P5 IMAD.IADD R21, R21, 0x1, -R2.reuse ;  /* 0x000000011515d824 */ /* 0x100fe200078e0a02 */
[C---:B------:R-:W-:Y:S01]  /*1810*/  ISETP.GT.U32.AND P1, PT, R2.reuse, R41, PT ;  /* 0x000000290200720c */ /* 0x040fe20003f24070 */
[C---:B------:R-:W-:Y:S01]  /*1820*/  IMAD R59, R2.reuse, R6, R59 ;  /* 0x00000006023b7224 */ /* 0x040fe200078e023b */
[C---:B------:R-:W-:Y:S01]  /*1830*/  ISETP.GT.U32.AND P5, PT, R2.reuse, R35, PT ;  /* 0x000000230200720c */ /* 0x040fe20003fa4070 */
[----:B------:R-:W-:Y:S01]  /*1840*/  @!P2 IMAD.IADD R29, R29, 0x1, -R2 ;  /* 0x000000011d1da824 */ /* 0x000fe200078e0a02 */
[----:B------:R-:W-:Y:S01]  /*1850*/  ISETP.GT.U32.AND P2, PT, R2, R43, PT ;  /* 0x0000002b0200720c */ /* 0x000fe20003f44070 */
[----:B------:R-:W-:-:S04]  /*1860*/  IMAD.HI.U32 R6, R4, R61, RZ ;  /* 0x0000003d04067227 */ /* 0x000fc800078e00ff */
[--C-:B------:R-:W-:Y:S01]  /*1870*/  @!P4 IMAD.IADD R19, R19, 0x1, -R2.reuse ;  /* 0x000000011313c824 */ /* 0x100fe200078e0a02 */
[C---:B------:R-:W-:Y:S01]  /*1880*/  ISETP.GT.U32.AND P4, PT, R2.reuse, R33, PT ;  /* 0x000000210200720c */ /* 0x040fe20003f84070 */
[--C-:B------:R-:W-:Y:S01]  /*1890*/  @!P3 IMAD.IADD R17, R17, 0x1, -R2.reuse ;  /* 0x000000011111b824 */ /* 0x100fe200078e0a02 */
[C---:B------:R-:W-:Y:S01]  /*18a0*/  ISETP.GT.U32.AND P3, PT, R2.reuse, R31, PT ;  /* 0x0000001f0200720c */ /* 0x040fe20003f64070 */
[--C-:B------:R-:W-:Y:S01]  /*18b0*/  @!P1 IMAD.IADD R41, R41, 0x1, -R2.reuse ;  /* 0x0000000129299824 */ /* 0x100fe200078e0a02 */
[C---:B------:R-:W-:Y:S01]  /*18c0*/  ISETP.GT.U32.AND P1, PT, R2.reuse, R29, PT ;  /* 0x0000001d0200720c */ /* 0x040fe20003f24070 */
[--C-:B------:R-:W-:Y:S01]  /*18d0*/  @!P5 IMAD.IADD R35, R35, 0x1, -R2.reuse ;  /* 0x000000012323d824 */ /* 0x100fe200078e0a02 */
[----:B------:R-:W-:Y:S01]  /*18e0*/  ISETP.GT.U32.AND P5, PT, R2, R51, PT ;  /* 0x000000330200720c */ /* 0x000fe20003fa4070 */
[----:B------:R-:W-:Y:S02]  /*18f0*/  @!P2 IMAD.IADD R43, R43, 0x1, -R2 ;  /* 0x000000012b2ba824 */ /* 0x000fe400078e0a02 */
[----:B------:R-:W-:-:S02]  /*1900*/  IMAD.MOV R10, RZ, RZ, -R6 ;  /* 0x000000ffff0a7224 */ /* 0x000fc400078e0a06 */
[----:B------:R-:W-:-:S04]  /*1910*/  IMAD.HI.U32 R6, R4, R63, RZ ;  /* 0x0000003f04067227 */ /* 0x000fc800078e00ff */
[--C-:B------:R-:W-:Y:S01]  /*1920*/  @!P4 IMAD.IADD R33, R33, 0x1, -R2.reuse ;  /* 0x000000012121c824 */ /* 0x100fe200078e0a02 */
[C---:B------:R-:W-:Y:S01]  /*1930*/  ISETP.GT.U32.AND P4, PT, R2.reuse, R47, PT ;  /* 0x0000002f0200720c */ /* 0x040fe20003f84070 */
[--C-:B------:R-:W-:Y:S01]  /*1940*/  @!P3 IMAD.IADD R31, R31, 0x1, -R2.reuse ;  /* 0x000000011f1fb824 */ /* 0x100fe200078e0a02 */
[C---:B------:R-:W-:Y:S01]  /*1950*/  ISETP.GT.U32.AND P3, PT, R2.reuse, R45, PT ;  /* 0x0000002d0200720c */ /* 0x040fe20003f64070 */
[----:B------:R-:W-:Y:S01]  /*1960*/  @!P1 IMAD.IADD R29, R29, 0x1, -R2 ;  /* 0x000000011d1d9824 */ /* 0x000fe200078e0a02 */
[C---:B------:R-:W-:Y:S01]  /*1970*/  ISETP.GT.U32.AND P1, PT, R2.reuse, R41, PT ;  /* 0x000000290200720c */ /* 0x040fe20003f24070 */
[C---:B------:R-:W-:Y:S01]  /*1980*/  IMAD R61, R2.reuse, R10, R61 ;  /* 0x0000000a023d7224 */ /* 0x040fe200078e023d */
[----:B------:R-:W-:Y:S01]  /*1990*/  ISETP.GT.U32.AND P2, PT, R2, R31, PT ;  /* 0x0000001f0200720c */ /* 0x000fe20003f44070 */
[----:B------:R-:W-:Y:S02]  /*19a0*/  IMAD.MOV R10, RZ, RZ, -R6 ;  /* 0x000000ffff0a7224 */ /* 0x000fe400078e0a06 */
[----:B------:R-:W-:-:S04]  /*19b0*/  IMAD.HI.U32 R6, R4, R65, RZ ;  /* 0x0000004104067227 */ /* 0x000fc800078e00ff */
[--C-:B------:R-:W-:Y:S01]  /*19c0*/  @!P4 IMAD.IADD R47, R47, 0x1, -R2.reuse ;  /* 0x000000012f2fc824 */ /* 0x100fe200078e0a02 */
[C---:B------:R-:W-:Y:S01]  /*19d0*/  ISETP.GT.U32.AND P4, PT, R2.reuse, R35, PT ;  /* 0x000000230200720c */ /* 0x040fe20003f84070 */
[----:B------:R-:W-:Y:S01]  /*19e0*/  @!P0 IMAD.IADD R11, R11, 0x1, -R2 ;  /* 0x000000010b0b8824 */ /* 0x000fe200078e0a02 */
[C---:B------:R-:W-:Y:S01]  /*19f0*/  ISETP.GT.U32.AND P0, PT, R2.reuse, R25, PT ;  /* 0x000000190200720c */ /* 0x040fe20003f04070 */
[----:B------:R-:W-:Y:S02]  /*1a00*/  IMAD.MOV R6, RZ, RZ, -R6 ;  /* 0x000000ffff067224 */ /* 0x000fe400078e0a06 */
[----:B------:R-:W-:Y:S01]  /*1a10*/  @!P2 IMAD.IADD R31, R31, 0x1, -R2 ;  /* 0x000000011f1fa824 */ /* 0x000fe200078e0a02 */
[C---:B------:R-:W-:Y:S01]  /*1a20*/  ISETP.GT.U32.AND P2, PT, R2.reuse, R43, PT ;  /* 0x0000002b0200720c */ /* 0x040fe20003f44070 */
[----:B------:R-:W-:Y:S02]  /*1a30*/  IMAD R65, R2, R6, R65 ;  /* 0x0000000602417224 */ /* 0x000fe400078e0241 */
[----:B------:R-:W-:-:S02]  /*1a40*/  IMAD.U32 R6, RZ, RZ, UR6 ;  /* 0x00000006ff067e24 */ /* 0x000fc4000f8e00ff */
[--C-:B------:R-:W-:Y:S02]  /*1a50*/  @!P5 IMAD.IADD R51, R51, 0x1, -R2.reuse ;  /* 0x000000013333d824 */ /* 0x100fe400078e0a02 */
[--C-:B------:R-:W-:Y:S01]  /*1a60*/  @!P4 IMAD.IADD R35, R35, 0x1, -R2.reuse ;  /* 0x000000012323c824 */ /* 0x100fe200078e0a02 */
[C---:B------:R-:W-:Y:S01]  /*1a70*/  ISETP.GT.U32.AND P4, PT, R2.reuse, R47, PT ;  /* 0x0000002f0200720c */ /* 0x040fe20003f84070 */
[----:B------:R-:W-:Y:S01]  /*1a80*/  @!P1 IMAD.IADD R41, R41, 0x1, -R2 ;  /* 0x0000000129299824 */ /* 0x000fe200078e0a02 */
[----:B------:R-:W-:Y:S01]  /*1a90*/  ISETP.GT.U32.AND P1, PT, R2, R55, PT ;  /* 0x000000370200720c */ /* 0x000fe20003f24070 */
[----:B------:R-:W-:Y:S01]  /*1aa0*/  IMAD.HI.U32 R8, R4, R67, RZ ;  /* 0x0000004304087227 */ /* 0x000fe200078e00ff */
[----:B------:R-:W-:Y:S02]  /*1ab0*/  IABS R69, R6 ;  /* 0x0000000600457213 */ /* 0x000fe40000000000 */
[----:B------:R-:W-:Y:S01]  /*1ac0*/  ISETP.GT.U32.AND P5, PT, R2, R51, PT ;  /* 0x000000330200720c */ /* 0x000fe20003fa4070 */
[----:B------:R-:W-:-:S02]  /*1ad0*/  IMAD.MOV R8, RZ, RZ, -R8 ;  /* 0x000000ffff087224 */ /* 0x000fc400078e0a08 */
[--C-:B------:R-:W-:Y:S01]  /*1ae0*/  @!P0 IMAD.IADD R25, R25, 0x1, -R2.reuse ;  /* 0x0000000119198824 */ /* 0x100fe200078e0a02 */
[C---:B------:R-:W-:Y:S01]  /*1af0*/  ISETP.GT.U32.AND P0, PT, R2.reuse, R39, PT ;  /* 0x000000270200720c */ /* 0x040fe20003f04070 */
[----:B------:R-:W-:Y:S01]  /*1b00*/  @!P2 IMAD.IADD R43, R43, 0x1, -R2 ;  /* 0x000000012b2ba824 */ /* 0x000fe200078e0a02 */
[C---:B------:R-:W-:Y:S01]  /*1b10*/  ISETP.GT.U32.AND P2, PT, R2.reuse, R57, PT ;  /* 0x000000390200720c */ /* 0x040fe20003f44070 */
[----:B------:R-:W-:Y:S02]  /*1b20*/  IMAD R67, R2, R8, R67 ;  /* 0x0000000802437224 */ /* 0x000fe400078e0243 */
[----:B------:R-:W-:-:S04]  /*1b30*/  IMAD.HI.U32 R4, R4, R69, RZ ;  /* 0x0000004504047227 */ /* 0x000fc800078e00ff */
[----:B------:R-:W-:Y:S01]  /*1b40*/  @!P4 IMAD.IADD R47, R47, 0x1, -R2 ;  /* 0x000000012f2fc824 */ /* 0x000fe200078e0a02 */
[C---:B------:R-:W-:Y:S01]  /*1b50*/  ISETP.GT.U32.AND P4, PT, R2.reuse, R61, PT ;  /* 0x0000003d0200720c */ /* 0x040fe20003f84070 */
[C---:B------:R-:W-:Y:S02]  /*1b60*/  IMAD R63, R2.reuse, R10, R63 ;  /* 0x0000000a023f7224 */ /* 0x040fe400078e023f */
[----:B------:R-:W-:Y:S02]  /*1b70*/  IMAD.MOV R4, RZ, RZ, -R4 ;  /* 0x000000ffff047224 */ /* 0x000fe400078e0a04 */
[--C-:B------:R-:W-:Y:S01]  /*1b80*/  @!P1 IMAD.IADD R55, R55, 0x1, -R2.reuse ;  /* 0x0000000137379824 */ /* 0x100fe200078e0a02 */
[C---:B------:R-:W-:Y:S01]  /*1b90*/  ISETP.GT.U32.AND P1, PT, R2.reuse, R67, PT ;  /* 0x000000430200720c */ /* 0x040fe20003f24070 */
[C---:B------:R-:W-:Y:S02]  /*1ba0*/  IMAD R69, R2.reuse, R4, R69 ;  /* 0x0000000402457224 */ /* 0x040fe400078e0245 */
[--C-:B------:R-:W-:Y:S01]  /*1bb0*/  @!P5 IMAD.IADD R51, R51, 0x1, -R2.reuse ;  /* 0x000000013333d824 */ /* 0x100fe200078e0a02 */
        /* <DEDUP_REMOVED lines=19> */
[----:B------:R-:W-:-:S02]  /*1cf0*/  @!P4 IMAD.IADD R55, R55, 0x1, -R2 ;  /* 0x000000013737c824 */ /* 0x000fc400078e0a02 */
[--C-:B------:R-:W-:Y:S01]  /*1d00*/  @!P6 IMAD.IADD R37, R37, 0x1, -R2.reuse ;  /* 0x000000012525e824 */ /* 0x100fe200078e0a02 */
[C---:B------:R-:W-:Y:S01]  /*1d10*/  ISETP.GT.U32.AND P6, PT, R2.reuse, R25, PT ;  /* 0x000000190200720c */ /* 0x040fe20003fc4070 */
[--C-:B------:R-:W-:Y:S01]  /*1d20*/  @!P1 IMAD.IADD R61, R61, 0x1, -R2.reuse ;  /* 0x000000013d3d9824 */ /* 0x100fe200078e0a02 */
[----:B------:R-:W-:Y:S01]  /*1d30*/  ISETP.LE.AND P1, PT, RZ, UR8, PT ;  /* 0x00000008ff007c0c */ /* 0x000fe2000bf23270 */
[--C-:B------:R-:W-:Y:S01]  /*1d40*/  @!P3 IMAD.IADD R33, R33, 0x1, -R2.reuse ;  /* 0x000000012121b824 */ /* 0x100fe200078e0a02 */
[C---:B------:R-:W-:Y:S01]  /*1d50*/  ISETP.GT.U32.AND P4, PT, R2.reuse, R69, PT ;  /* 0x000000450200720c */ /* 0x040fe20003f84070 */
[--C-:B------:R-:W-:Y:S01]  /*1d60*/  @!P5 IMAD.IADD R57, R57, 0x1, -R2.reuse ;  /* 0x000000013939d824 */ /* 0x100fe200078e0a02 */
[----:B------:R-:W-:Y:S01]  /*1d70*/  ISETP.GT.U32.AND P5, PT, R2, R67, PT ;  /* 0x000000430200720c */ /* 0x000fe20003fa4070 */
[--C-:B------:R-:W-:Y:S01]  /*1d80*/  @!P0 IMAD.IADD R39, R39, 0x1, -R2.reuse ;  /* 0x0000000127278824 */ /* 0x100fe200078e0a02 */
[----:B------:R-:W-:Y:S01]  /*1d90*/  ISETP.GE.AND P0, PT, R16, RZ, PT ;  /* 0x000000ff1000720c */ /* 0x000fe20003f06270 */
[--C-:B------:R-:W-:Y:S01]  /*1da0*/  @!P2 IMAD.IADD R63, R63, 0x1, -R2.reuse ;  /* 0x000000013f3fa824 */ /* 0x100fe200078e0a02 */
[----:B------:R-:W-:Y:S01]  /*1db0*/  ISETP.LE.AND P2, PT, RZ, UR9, PT ;  /* 0x00000009ff007c0c */ /* 0x000fe2000bf43270 */
[----:B------:R-:W-:Y:S01]  /*1dc0*/  IMAD.SHL.U32 R4, R93, 0x20, RZ ;  /* 0x000000205d047824 */ /* 0x000fe200078e00ff */
[C---:B------:R-:W-:Y:S01]  /*1dd0*/  ISETP.GT.U32.AND P3, PT, R2.reuse, R45, PT ;  /* 0x0000002d0200720c */ /* 0x040fe20003f64070 */
[--C-:B------:R-:W-:Y:S01]  /*1de0*/  @!P6 IMAD.IADD R25, R25, 0x1, -R2.reuse ;  /* 0x000000011919e824 */ /* 0x100fe200078e0a02 */
[C---:B------:R-:W-:Y:S01]  /*1df0*/  ISETP.GT.U32.AND P6, PT, R2.reuse, R37, PT ;  /* 0x000000250200720c */ /* 0x040fe20003fc4070 */
[----:B------:R-:W-:Y:S01]  /*1e00*/  @!P1 IMAD.MOV R7, RZ, RZ, -R7 ;  /* 0x000000ffff079224 */ /* 0x000fe200078e0a07 */
[----:B------:R-:W-:Y:S01]  /*1e10*/  ISETP.LE.AND P1, PT, RZ, UR16, PT ;  /* 0x00000010ff007c0c */ /* 0x000fe2000bf23270 */
[--C-:B------:R-:W-:Y:S01]  /*1e20*/  @!P4 IMAD.IADD R69, R69, 0x1, -R2.reuse ;  /* 0x000000014545c824 */ /* 0x100fe200078e0a02 */
[----:B------:R-:W-:Y:S01]  /*1e30*/  ISETP.LE.AND P4, PT, RZ, UR11, PT ;  /* 0x0000000bff007c0c */ /* 0x000fe2000bf83270 */
[--C-:B------:R-:W-:Y:S01]  /*1e40*/  @!P5 IMAD.IADD R67, R67, 0x1, -R2.reuse ;  /* 0x000000014343d824 */ /* 0x100fe200078e0a02 */
[----:B------:R-:W-:Y:S01]  /*1e50*/  ISETP.LE.AND P5, PT, RZ, UR15, PT ;  /* 0x0000000fff007c0c */ /* 0x000fe2000bfa3270 */
[----:B------:R-:W-:Y:S01]  /*1e60*/  @!P0 IMAD.MOV R3, RZ, RZ, -R3 ;  /* 0x000000ffff038224 */ /* 0x000fe200078e0a03 */
[----:B------:R-:W-:Y:S01]  /*1e70*/  ISETP.LE.AND P0, PT, RZ, UR10, PT ;  /* 0x0000000aff007c0c */ /* 0x000fe2000bf03270 */
[----:B------:R-:W-:Y:S01]  /*1e80*/  @!P2 IMAD.MOV R9, RZ, RZ, -R9 ;  /* 0x000000ffff09a224 */ /* 0x000fe200078e0a09 */
[----:B------:R-:W-:Y:S01]  /*1e90*/  ISETP.LE.AND P2, PT, RZ, UR17, PT ;  /* 0x00000011ff007c0c */ /* 0x000fe2000bf43270 */
[--C-:B------:R-:W-:Y:S01]  /*1ea0*/  @!P3 IMAD.IADD R45, R45, 0x1, -R2.reuse ;  /* 0x000000012d2db824 */ /* 0x100fe200078e0a02 */
[C---:B------:R-:W-:Y:S01]  /*1eb0*/  ISETP.GT.U32.AND P3, PT, R2.reuse, R59, PT ;  /* 0x0000003b0200720c */ /* 0x040fe20003f64070 */
[--C-:B------:R-:W-:Y:S01]  /*1ec0*/  @!P6 IMAD.IADD R37, R37, 0x1, -R2.reuse ;  /* 0x000000012525e824 */ /* 0x100fe200078e0a02 */
[C---:B------:R-:W-:Y:S01]  /*1ed0*/  ISETP.GT.U32.AND P6, PT, R2.reuse, R53, PT ;  /* 0x000000350200720c */ /* 0x040fe20003fc4070 */
[----:B------:R-:W-:Y:S01]  /*1ee0*/  @!P1 IMAD.MOV R17, RZ, RZ, -R17 ;  /* 0x000000ffff119224 */ /* 0x000fe200078e0a11 */
[----:B------:R-:W-:Y:S01]  /*1ef0*/  ISETP.LE.AND P1, PT, RZ, UR21, PT ;  /* 0x00000015ff007c0c */ /* 0x000fe2000bf23270 */
        /* <DEDUP_REMOVED lines=8> */
[--C-:B------:R-:W-:Y:S01]  /*1f80*/  @!P3 IMAD.IADD R59, R59, 0x1, -R2.reuse ;  /* 0x000000013b3bb824 */ /* 0x100fe200078e0a02 */
[----:B------:R-:W-:Y:S01]  /*1f90*/  ULDC.64 UR16, c[0x0][0x218] ;  /* 0x0000860000107ab9 */ /* 0x000fe20000000a00 */
[--C-:B------:R-:W-:Y:S01]  /*1fa0*/  @!P6 IMAD.IADD R53, R53, 0x1, -R2.reuse ;  /* 0x000000013535e824 */ /* 0x100fe200078e0a02 */
[C---:B------:R-:W-:Y:S01]  /*1fb0*/  ISETP.GT.U32.AND P6, PT, R2.reuse, R65, PT ;  /* 0x000000410200720c */ /* 0x040fe20003fc4070 */
[----:B------:R-:W-:Y:S01]  /*1fc0*/  @!P1 IMAD.MOV R27, RZ, RZ, -R27 ;  /* 0x000000ffff1b9224 */ /* 0x000fe200078e0a1b */
[----:B------:R-:W-:Y:S01]  /*1fd0*/  ISETP.LE.AND P1, PT, RZ, UR26, PT ;  /* 0x0000001aff007c0c */ /* 0x000fe2000bf23270 */
[----:B------:R-:W-:Y:S01]  /*1fe0*/  @!P4 IMAD.MOV R23, RZ, RZ, -R23 ;  /* 0x000000ffff17c224 */ /* 0x000fe200078e0a17 */
[C---:B------:R-:W-:Y:S01]  /*1ff0*/  ISETP.GT.U32.AND P3, PT, R2.reuse, R53, PT ;  /* 0x000000350200720c */ /* 0x040fe20003f64070 */
[----:B------:R-:W-:Y:S01]  /*2000*/  @!P5 IMAD.MOV R25, RZ, RZ, -R25 ;  /* 0x000000ffff19d224 */ /* 0x000fe200078e0a19 */
[----:B------:R-:W-:Y:S01]  /*2010*/  ISETP.LE.AND P4, PT, RZ, UR24, PT ;  /* 0x00000018ff007c0c */ /* 0x000fe2000bf83270 */
[----:B------:R-:W-:Y:S01]  /*2020*/  @!P0 IMAD.MOV R21, RZ, RZ, -R21 ;  /* 0x000000ffff158224 */ /* 0x000fe200078e0a15 */
[----:B------:R-:W-:Y:S01]  /*2030*/  ISETP.LE.AND P0, PT, RZ, UR23, PT ;  /* 0x00000017ff007c0c */ /* 0x000fe2000bf03270 */
[----:B------:R-:W-:Y:S01]  /*2040*/  @!P2 IMAD.MOV R29, RZ, RZ, -R29 ;  /* 0x000000ffff1da224 */ /* 0x000fe200078e0a1d */
[----:B------:R-:W-:Y:S01]  /*2050*/  ISETP.LE.AND P2, PT, RZ, UR27, PT ;  /* 0x0000001bff007c0c */ /* 0x000fe2000bf43270 */
[----:B------:R-:W-:Y:S01]  /*2060*/  STL [R1+0xc0], R4 ;  /* 0x0000c00401007387 */ /* 0x000fe20000100800 */
[----:B------:R-:W-:Y:S01]  /*2070*/  ISETP.LE.AND P5, PT, RZ, UR25, PT ;  /* 0x00000019ff007c0c */ /* 0x000fe2000bfa3270 */
[--C-:B------:R-:W-:Y:S01]  /*2080*/  @!P6 IMAD.IADD R65, R65, 0x1, -R2.reuse ;  /* 0x000000014141e824 */ /* 0x100fe200078e0a02 */
[C---:B------:R-:W-:Y:S01]  /*2090*/  ISETP.GT.U32.AND P6, PT, R2.reuse, R59, PT ;  /* 0x0000003b0200720c */ /* 0x040fe20003fc4070 */
[----:B------:R-:W-:Y:S01]  /*20a0*/  @!P1 IMAD.MOV R37, RZ, RZ, -R37 ;  /* 0x000000ffff259224 */ /* 0x000fe200078e0a25 */
[----:B------:R-:W-:Y:S01]  /*20b0*/  ISETP.LE.AND P1, PT, RZ, UR31, PT ;  /* 0x0000001fff007c0c */ /* 0x000fe2000bf23270 */
[--C-:B------:R-:W-:Y:S01]  /*20c0*/  @!P3 IMAD.IADD R53, R53, 0x1, -R2.reuse ;  /* 0x000000013535b824 */ /* 0x100fe200078e0a02 */
[----:B------:R-:W-:Y:S01]  /*20d0*/  ISETP.GT.U32.AND P3, PT, R2, R65, PT ;  /* 0x000000410200720c */ /* 0x000fe20003f64070 */
        /* <DEDUP_REMOVED lines=9> */
[----:B------:R-:W-:Y:S01]  /*2170*/  ISETP.NE.AND P6, PT, R48, RZ, PT ;  /* 0x000000ff3000720c */ /* 0x000fe20003fc5270 */
[----:B------:R-:W-:Y:S01]  /*2180*/  @!P1 IMAD.MOV R47, RZ, RZ, -R47 ;  /* 0x000000ffff2f9224 */ /* 0x000fe200078e0a2f */
[----:B------:R-:W-:Y:S01]  /*2190*/  ISETP.LE.AND P1, PT, RZ, UR36, PT ;  /* 0x00000024ff007c0c */ /* 0x000fe2000bf23270 */
[----:B------:R-:W-:Y:S01]  /*21a0*/  @!P3 IMAD.IADD R65, R65, 0x1, -R2 ;  /* 0x000000014141b824 */ /* 0x000fe200078e0a02 */
[----:B------:R-:W-:Y:S01]  /*21b0*/  ISETP.NE.AND P3, PT, R49, RZ, PT ;  /* 0x000000ff3100720c */ /* 0x000fe20003f65270 */
[----:B------:R-:W-:Y:S01]  /*21c0*/  @!P4 IMAD.MOV R43, RZ, RZ, -R43 ;  /* 0x000000ffff2bc224 */ /* 0x000fe200078e0a2b */
[----:B------:R-:W-:Y:S01]  /*21d0*/  LOP3.LUT R2, RZ, R49, RZ, 0x33, !PT ;  /* 0x00000031ff027212 */ /* 0x000fe200078e33ff */
[----:B------:R-:W-:Y:S01]  /*21e0*/  @!P0 IMAD.MOV R41, RZ, RZ, -R41 ;  /* 0x000000ffff298224 */ /* 0x000fe200078e0a29 */
[----:B------:R-:W-:Y:S01]  /*21f0*/  ISETP.LE.AND P0, PT, RZ, UR33, PT ;  /* 0x00000021ff007c0c */ /* 0x000fe2000bf03270 */
[----:B------:R-:W-:Y:S01]  /*2200*/  @!P2 IMAD.MOV R51, RZ, RZ, -R51 ;  /* 0x000000ffff33a224 */ /* 0x000fe200078e0a33 */
[----:B------:R-:W-:Y:S01]  /*2210*/  ISETP.LE.AND P2, PT, RZ, UR37, PT ;  /* 0x00000025ff007c0c */ /* 0x000fe2000bf43270 */
[----:B------:R-:W-:Y:S01]  /*2220*/  @!P5 IMAD.MOV R45, RZ, RZ, -R45 ;  /* 0x000000ffff2dd224 */ /* 0x000fe200078e0a2d */
[----:B------:R-:W-:Y:S01]  /*2230*/  ISETP.LE.AND P4, PT, RZ, UR34, PT ;  /* 0x00000022ff007c0c */ /* 0x000fe2000bf83270 */
[----:B------:R-:W-:Y:S01]  /*2240*/  ULDC UR8, c[0x0][0x234] ;  /* 0x00008d0000087ab9 */ /* 0x000fe20000000800 */
[----:B------:R-:W-:Y:S01]  /*2250*/  ISETP.LE.AND P5, PT, RZ, UR35, PT ;  /* 0x00000023ff007c0c */ /* 0x000fe2000bfa3270 */
[----:B------:R-:W-:Y:S01]  /*2260*/  @!P1 IMAD.MOV R59, RZ, RZ, -R59 ;  /* 0x000000ffff3b9224 */ /* 0x000fe200078e0a3b */
[C---:B------:R-:W-:Y:S01]  /*2270*/  SEL R13, R2.reuse, R13, !P3 ;  /* 0x0000000d020d7207 */ /* 0x040fe20005800000 */
[----:B------:R-:W-:Y:S01]  /*2280*/  ULDC UR9, c[0x0][0x23c] ;  /* 0x00008f0000097ab9 */ /* 0x000fe20000000800 */
[----:B------:R-:W-:Y:S01]  /*2290*/  ISETP.LE.AND P1, PT, RZ, UR6, PT ;  /* 0x00000006ff007c0c */ /* 0x000fe2000bf23270 */
[----:B------:R-:W-:Y:S01]  /*22a0*/  ULDC UR6, c[0x0][0x240] ;  /* 0x0000900000067ab9 */ /* 0x000fe20000000800 */
[C---:B------:R-:W-:Y:S01]  /*22b0*/  SEL R17, R2.reuse, R17, !P3 ;  /* 0x0000001102117207 */ /* 0x040fe20005800000 */
[----:B------:R-:W-:Y:S01]  /*22c0*/  IMAD R13, R13, UR6, RZ ;  /* 0x000000060d0d7c24 */ /* 0x000fe2000f8e02ff */
[C---:B------:R-:W-:Y:S01]  /*22d0*/  SEL R15, R2.reuse, R15, !P3 ;  /* 0x0000000f020f7207 */ /* 0x040fe20005800000 */
[----:B------:R-:W-:Y:S01]  /*22e0*/  @!P0 IMAD.MOV R53, RZ, RZ, -R53 ;  /* 0x000000ffff358224 */ /* 0x000fe200078e0a35 */
[C---:B------:R-:W-:Y:S01]  /*22f0*/  SEL R27, R2.reuse, R27, !P3 ;  /* 0x0000001b021b7207 */ /* 0x040fe20005800000 */
[----:B------:R-:W-:Y:S01]  /*2300*/  @!P2 IMAD.MOV R61, RZ, RZ, -R61 ;  /* 0x000000ffff3da224 */ /* 0x000fe200078e0a3d */
[----:B------:R-:W-:Y:S01]  /*2310*/  ISETP.LE.AND P0, PT, RZ, UR38, PT ;  /* 0x00000026ff007c0c */ /* 0x000fe2000bf03270 */
[----:B------:R-:W-:Y:S01]  /*2320*/  IMAD R8, R17, UR6, RZ ;  /* 0x0000000611087c24 */ /* 0x000fe2000f8e02ff */
[----:B------:R-:W-:Y:S01]  /*2330*/  SHF.R.S32.HI R91, RZ, 0x1f, R13 ;  /* 0x0000001fff5b7819 */ /* 0x000fe2000001140d */
[----:B------:R-:W-:Y:S01]  /*2340*/  IMAD R18, R15, UR6, RZ ;  /* 0x000000060f127c24 */ /* 0x000fe2000f8e02ff */
[----:B------:R-:W-:Y:S01]  /*2350*/  IADD3 R17, P2, R13, UR16, RZ ;  /* 0x000000100d117c10 */ /* 0x000fe2000ff5e0ff */
[----:B------:R-:W-:Y:S01]  /*2360*/  IMAD R27, R27, UR6, RZ ;  /* 0x000000061b1b7c24 */ /* 0x000fe2000f8e02ff */
[C---:B------:R-:W-:Y:S01]  /*2370*/  SEL R29, R2.reuse, R29, !P3 ;  /* 0x0000001d021d7207 */ /* 0x040fe20005800000 */
[----:B------:R-:W-:Y:S01]  /*2380*/  @!P4 IMAD.MOV R55, RZ, RZ, -R55 ;  /* 0x000000ffff37c224 */ /* 0x000fe200078e0a37 */
[----:B------:R-:W-:Y:S01]  /*2390*/  @!P6 LOP3.LUT R3, RZ, R48, RZ, 0x33, !PT ;  /* 0x00000030ff03e212 */ /* 0x000fe200078e33ff */
[----:B------:R-:W-:Y:S01]  /*23a0*/  @!P5 IMAD.MOV R57, RZ, RZ, -R57 ;  /* 0x000000ffff39d224 */ /* 0x000fe200078e0a39 */
[----:B------:R-:W-:Y:S01]  /*23b0*/  ISETP.LE.AND P4, PT, RZ, UR39, PT ;  /* 0x00000027ff007c0c */ /* 0x000fe2000bf83270 */
[----:B------:R-:W-:Y:S01]  /*23c0*/  @!P1 IMAD.MOV R69, RZ, RZ, -R69 ;  /* 0x000000ffff459224 */ /* 0x000fe200078e0a45 */
[----:B------:R-:W-:Y:S01]  /*23d0*/  ISETP.LE.AND P5, PT, RZ, UR40, PT ;  /* 0x00000028ff007c0c */ /* 0x000fe2000bfa3270 */
[----:B------:R-:W-:Y:S01]  /*23e0*/  IMAD R29, R29, UR6, RZ ;  /* 0x000000061d1d7c24 */ /* 0x000fe2000f8e02ff */
[----:B------:R-:W-:Y:S01]  /*23f0*/  ISETP.LE.AND P6, PT, RZ, UR41, PT ;  /* 0x00000029ff007c0c */ /* 0x000fe2000bfc3270 */
[----:B------:R-:W-:Y:S01]  /*2400*/  @!P0 IMAD.MOV R63, RZ, RZ, -R63 ;  /* 0x000000ffff3f8224 */ /* 0x000fe200078e0a3f */
[----:B------:R-:W-:Y:S01]  /*2410*/  IADD3.X R91, R91, UR17, RZ, P2, !PT ;  /* 0x000000115b5b7c10 */ /* 0x000fe200097fe4ff */
[----:B------:R-:W-:Y:S01]  /*2420*/  IMAD R6, R3, UR8, RZ ;  /* 0x0000000803067c24 */ /* 0x000fe2000f8e02ff */
[----:B------:R-:W-:Y:S01]  /*2430*/  SHF.R.S32.HI R14, RZ, 0x1f, R18 ;  /* 0x0000001fff0e7819 */ /* 0x000fe20000011412 */
[----:B------:R-:W-:Y:S01]  /*2440*/  ULDC.64 UR10, c[0x0][0x210] ;  /* 0x00008400000a7ab9 */ /* 0x000fe20000000a00 */
[----:B------:R-:W-:Y:S01]  /*2450*/  IADD3 R97, P2, R27, UR16, RZ ;  /* 0x000000101b617c10 */ /* 0x000fe2000ff5e0ff */
[----:B------:R-:W-:Y:S01]  /*2460*/  USHF.L.U32 UR15, UR9, 0x5, URZ ;  /* 0x00000005090f7899 */ /* 0x000fe2000800063f */
[----:B------:R-:W-:Y:S01]  /*2470*/  SEL R19, R2, R19, !P3 ;  /* 0x0000001302137207 */ /* 0x000fe20005800000 */
[----:B------:R-:W-:Y:S01]  /*2480*/  @!P4 IMAD.MOV R65, RZ, RZ, -R65 ;  /* 0x000000ffff41c224 */ /* 0x000fe200078e0a41 */
[----:B------:R-:W-:Y:S01]  /*2490*/  IADD3 R18, P1, R18, UR16, RZ ;  /* 0x0000001012127c10 */ /* 0x000fe2000ff3e0ff */
[----:B------:R1:W-:Y:S01]  /*24a0*/  STL [R1], R97 ;  /* 0x0000006101007387 */ /* 0x0003e20000100800 */
[C---:B------:R-:W-:Y:S01]  /*24b0*/  SEL R31, R2.reuse, R31, !P3 ;  /* 0x0000001f021f7207 */ /* 0x040fe20005800000 */
[----:B------:R-:W-:Y:S01]  /*24c0*/  IMAD R20, R19, UR6, RZ ;  /* 0x0000000613147c24 */ /* 0x000fe2000f8e02ff */
[----:B------:R-:W-:Y:S01]  /*24d0*/  SEL R7, R2, R7, !P3 ;  /* 0x0000000702077207 */ /* 0x000fe20005800000 */
[----:B------:R-:W-:Y:S01]  /*24e0*/  @!P5 IMAD.MOV R67, RZ, RZ, -R67 ;  /* 0x000000ffff43d224 */ /* 0x000fe200078e0a43 */
[----:B------:R-:W-:Y:S01]  /*24f0*/  IADD3.X R14, R14, UR17, RZ, P1, !PT ;  /* 0x000000110e0e7c10 */ /* 0x000fe20008ffe4ff */
[----:B------:R-:W-:Y:S01]  /*2500*/  IMAD R31, R31, UR6, RZ ;  /* 0x000000061f1f7c24 */ /* 0x000fe2000f8e02ff */
[C---:B------:R-:W-:Y:S01]  /*2510*/  SEL R11, R2.reuse, R11, !P3 ;  /* 0x0000000b020b7207 */ /* 0x040fe20005800000 */
[----:B------:R-:W-:Y:S01]  /*2520*/  IMAD R3, R7, UR6, RZ ;  /* 0x0000000607037c24 */ /* 0x000fe2000f8e02ff */
[----:B------:R-:W-:Y:S01]  /*2530*/  SEL R21, R2, R21, !P3 ;  /* 0x0000001502157207 */ /* 0x000fe20005800000 */
[----:B------:R-:W-:Y:S01]  /*2540*/  @!P6 IMAD.MOV R71, RZ, RZ, -R71 ;  /* 0x000000ffff47e224 */ /* 0x000fe200078e0a47 */
[----:B-1----:R-:W-:Y:S01]  /*2550*/  IADD3 R97, P1, R29, UR16, RZ ;  /* 0x000000101d617c10 */ /* 0x002fe2000ff3e0ff */
[----:B------:R-:W-:Y:S01]  /*2560*/  IMAD R11, R11, UR6, RZ ;  /* 0x000000060b0b7c24 */ /* 0x000fe2000f8e02ff */
[----:B------:R-:W-:Y:S01]  /*2570*/  SHF.R.S32.HI R13, RZ, 0x1f, R8 ;  /* 0x0000001fff0d7819 */ /* 0x000fe20000011408 */
[----:B------:R-:W-:Y:S01]  /*2580*/  IMAD R22, R21, UR6, RZ ;  /* 0x0000000615167c24 */ /* 0x000fe2000f8e02ff */
[----:B------:R-:W-:Y:S01]  /*2590*/  IADD3 R19, P0, R8, UR16, RZ ;  /* 0x0000001008137c10 */ /* 0x000fe2000ff1e0ff */
[----:B------:R1:W-:Y:S01]  /*25a0*/  STL [R1+0x8], R97 ;  /* 0x0000086101007387 */ /* 0x0003e20000100800 */
[----:B------:R-:W-:-:S02]  /*25b0*/  SEL R33, R2, R33, !P3 ;  /* 0x0000002102217207 */ /* 0x000fc40005800000 */
[----:B------:R-:W-:Y:S02]  /*25c0*/  CS2R R48, SRZ ;  /* 0x0000000000307805 */ /* 0x000fe4000001ff00 */
[----:B------:R-:W-:Y:S02]  /*25d0*/  LOP3.LUT R4, R4, 0x760, RZ, 0xc0, !PT ;  /* 0x0000076004047812 */ /* 0x000fe400078ec0ff */
[----:B------:R-:W-:Y:S01]  /*25e0*/  SEL R9, R2, R9, !P3 ;  /* 0x0000000902097207 */ /* 0x000fe20005800000 */
[----:B------:R-:W-:Y:S01]  /*25f0*/  IMAD R33, R33, UR6, RZ ;  /* 0x0000000621217c24 */ /* 0x000fe2000f8e02ff */
[----:B------:R-:W-:Y:S02]  /*2600*/  IADD3.X R13, R13, UR17, RZ, P0, !PT ;  /* 0x000000110d0d7c10 */ /* 0x000fe400087fe4ff */
[----:B------:R-:W-:Y:S01]  /*2610*/  SHF.R.S32.HI R12, RZ, 0x1f, R20 ;  /* 0x0000001fff0c7819 */ /* 0x000fe20000011414 */
[----:B------:R-:W-:Y:S01]  /*2620*/  IMAD R9, R9, UR6, RZ ;  /* 0x0000000609097c24 */ /* 0x000fe2000f8e02ff */
[----:B-1----:R-:W-:-:S02]  /*2630*/  IADD3 R97, P0, R31, UR16, RZ ;  /* 0x000000101f617c10 */ /* 0x002fc4000ff1e0ff */
[----:B------:R-:W-:Y:S02]  /*2640*/  SHF.R.S32.HI R21, RZ, 0x1f, R3 ;  /* 0x0000001fff157819 */ /* 0x000fe40000011403 */
[----:B------:R-:W-:Y:S01]  /*2650*/  IADD3 R20, P6, R20, UR16, RZ ;  /* 0x0000001014147c10 */ /* 0x000fe2000ffde0ff */
[----:B------:R1:W-:Y:S01]  /*2660*/  STL [R1+0x10], R97 ;  /* 0x0000106101007387 */ /* 0x0003e20000100800 */
[----:B------:R-:W-:Y:S02]  /*2670*/  LOP3.LUT R0, R4, 0x90, R73, 0xf8, !PT ;  /* 0x0000009004007812 */ /* 0x000fe400078ef849 */
[----:B------:R-:W-:Y:S02]  /*2680*/  CS2R R72, SRZ ;  /* 0x0000000000487805 */ /* 0x000fe4000001ff00 */
[C---:B------:R-:W-:Y:S02]  /*2690*/  SEL R23, R2.reuse, R23, !P3 ;  /* 0x0000001702177207 */ /* 0x040fe40005800000 */
[----:B------:R-:W-:-:S02]  /*26a0*/  SEL R35, R2, R35, !P3 ;  /* 0x0000002302237207 */ /* 0x000fc40005800000 */
[----:B------:R-:W-:Y:S01]  /*26b0*/  IADD3 R3, P5, R3, UR16, RZ ;  /* 0x0000001003037c10 */ /* 0x000fe2000ffbe0ff */
[----:B------:R-:W-:Y:S01]  /*26c0*/  IMAD R88, R23, UR6, RZ ;  /* 0x0000000617587c24 */ /* 0x000fe2000f8e02ff */
[C---:B------:R-:W-:Y:S01]  /*26d0*/  SEL R25, R2.reuse, R25, !P3 ;  /* 0x0000001902197207 */ /* 0x040fe20005800000 */
[----:B------:R-:W-:Y:S01]  /*26e0*/  IMAD R35, R35, UR6, RZ ;  /* 0x0000000623237c24 */ /* 0x000fe2000f8e02ff */
[C---:B------:R-:W-:Y:S02]  /*26f0*/  SEL R37, R2.reuse, R37, !P3 ;  /* 0x0000002502257207 */ /* 0x040fe40005800000 */
[C---:B------:R-:W-:Y:S01]  /*2700*/  SEL R39, R2.reuse, R39, !P3 ;  /* 0x0000002702277207 */ /* 0x040fe20005800000 */
[----:B------:R-:W-:Y:S01]  /*2710*/  IMAD R25, R25, UR6, RZ ;  /* 0x0000000619197c24 */ /* 0x000fe2000f8e02ff */
        /* <DEDUP_REMOVED lines=28> */
[----:B------:R-:W-:Y:S01]  /*28e0*/  SEL R2, R2, R71, !P3 ;  /* 0x0000004702027207 */ /* 0x000fe20005800000 */
[----:B------:R-:W-:Y:S01]  /*28f0*/  IMAD R7, R67, UR6, RZ ;  /* 0x0000000643077c24 */ /* 0x000fe2000f8e02ff */
[----:B------:R-:W-:Y:S01]  /*2900*/  SHF.R.S32.HI R89, RZ, 0x1f, R11 ;  /* 0x0000001fff597819 */ /* 0x000fe2000001140b */
[----:B------:R-:W-:Y:S01]  /*2910*/  IMAD R4, R4, UR6, RZ ;  /* 0x0000000604047c24 */ /* 0x000fe2000f8e02ff */
[----:B0-----:R-:W-:Y:S01]  /*2920*/  IADD3 R16, P3, R11, UR16, RZ ;  /* 0x000000100b107c10 */ /* 0x001fe2000ff7e0ff */
[----:B------:R-:W-:Y:S01]  /*2930*/  IMAD R2, R2, UR6, RZ ;  /* 0x0000000602027c24 */ /* 0x000fe2000f8e02ff */
[----:B------:R-:W-:Y:S01]  /*2940*/  IADD3.X R12, R12, UR17, RZ, P6, !PT ;  /* 0x000000110c0c7c10 */ /* 0x000fe2000b7fe4ff */
[----:B------:R-:W-:Y:S01]  /*2950*/  UIADD3 UR6, UR4, 0x4000, URZ ;  /* 0x0000400004067890 */ /* 0x000fe2000fffe03f */
[----:B------:R-:W-:-:S02]  /*2960*/  SHF.R.S32.HI R11, RZ, 0x1f, R22 ;  /* 0x0000001fff0b7819 */ /* 0x000fc40000011416 */
[----:B------:R-:W-:Y:S02]  /*2970*/  CS2R R66, SRZ ;  /* 0x0000000000427805 */ /* 0x000fe4000001ff00 */
[----:B------:R-:W-:Y:S01]  /*2980*/  IADD3.X R21, R21, UR17, RZ, P5, !PT ;  /* 0x0000001115157c10 */ /* 0x000fe2000affe4ff */
[----:B------:R-:W-:Y:S01]  /*2990*/  USHF.R.U32.HI UR6, URZ, 0x4, UR6 ;  /* 0x000000043f067899 */ /* 0x000fe20008011606 */
[----:B-1----:R-:W-:Y:S02]  /*29a0*/  IADD3 R97, P6, R33, UR16, RZ ;  /* 0x0000001021617c10 */ /* 0x002fe4000ffde0ff */
[----:B------:R-:W-:Y:S02]  /*29b0*/  CS2R R68, SRZ ;  /* 0x0000000000447805 */ /* 0x000fe4000001ff00 */
[----:B------:R-:W-:Y:S02]  /*29c0*/  IADD3 R22, P5, R22, UR16, RZ ;  /* 0x0000001016167c10 */ /* 0x000fe4000ffbe0ff */
[----:B------:R-:W-:-:S02]  /*29d0*/  CS2R R70, SRZ ;  /* 0x0000000000467805 */ /* 0x000fc4000001ff00 */
[----:B------:R-:W-:Y:S01]  /*29e0*/  SHF.R.S32.HI R23, RZ, 0x1f, R9 ;  /* 0x0000001fff177819 */ /* 0x000fe20000011409 */
[----:B------:R0:W-:Y:S01]  /*29f0*/  STL [R1+0x18], R97 ;  /* 0x0000186101007387 */ /* 0x0001e20000100800 */
[----:B------:R-:W-:Y:S01]  /*2a00*/  IADD3 R15, P4, R9, UR16, RZ ;  /* 0x00000010090f7c10 */ /* 0x000fe2000ff9e0ff */
[----:B------:R-:W-:Y:S01]  /*2a10*/  USGXT.U32 UR8, UR6, 0xe ;  /* 0x0000000e0608789a */ /* 0x000fe20008000000 */
[----:B------:R-:W-:Y:S02]  /*2a20*/  IADD3.X R11, R11, UR17, RZ, P5, !PT ;  /* 0x000000110b0b7c10 */ /* 0x000fe4000affe4ff */
[----:B------:R-:W-:Y:S02]  /*2a30*/  SHF.R.S32.HI R10, RZ, 0x1f, R88 ;  /* 0x0000001fff0a7819 */ /* 0x000fe40000011458 */
[----:B------:R-:W-:Y:S02]  /*2a40*/  IADD3.X R23, R23, UR17, RZ, P4, !PT ;  /* 0x0000001117177c10 */ /* 0x000fe4000a7fe4ff */
[----:B------:R-:W-:-:S02]  /*2a50*/  IADD3 R88, P4, R88, UR16, RZ ;  /* 0x0000001058587c10 */ /* 0x000fc4000ff9e0ff */
[----:B0-----:R-:W-:Y:S02]  /*2a60*/  IADD3 R97, P5, R35, UR16, RZ ;  /* 0x0000001023617c10 */ /* 0x001fe4000ffbe0ff */
[----:B------:R-:W-:Y:S02]  /*2a70*/  IADD3.X R10, R10, UR17, RZ, P4, !PT ;  /* 0x000000110a0a7c10 */ /* 0x000fe4000a7fe4ff */
[----:B------:R-:W-:Y:S01]  /*2a80*/  IADD3.X R89, R89, UR17, RZ, P3, !PT ;  /* 0x0000001159597c10 */ /* 0x000fe20009ffe4ff */
[----:B------:R0:W-:Y:S01]  /*2a90*/  STL [R1+0x20], R97 ;  /* 0x0000206101007387 */ /* 0x0001e20000100800 */
[----:B------:R-:W-:Y:S02]  /*2aa0*/  SHF.R.S32.HI R9, RZ, 0x1f, R25 ;  /* 0x0000001fff097819 */ /* 0x000fe40000011419 */
[----:B------:R-:W-:Y:S02]  /*2ab0*/  IADD3 R90, P3, R25, UR16, RZ ;  /* 0x00000010195a7c10 */ /* 0x000fe4000ff7e0ff */
[----:B------:R-:W-:-:S02]  /*2ac0*/  SHF.R.S32.HI R8, RZ, 0x1f, R27 ;  /* 0x0000001fff087819 */ /* 0x000fc4000001141b */
[----:B------:R-:W-:Y:S02]  /*2ad0*/  IADD3.X R9, R9, UR17, RZ, P3, !PT ;  /* 0x0000001109097c10 */ /* 0x000fe40009ffe4ff */
[----:B------:R-:W-:Y:S02]  /*2ae0*/  IADD3.X R8, R8, UR17, RZ, P2, !PT ;  /* 0x0000001108087c10 */ /* 0x000fe400097fe4ff */
[----:B0-----:R-:W-:Y:S02]  /*2af0*/  IADD3 R97, P4, R37, UR16, RZ ;  /* 0x0000001025617c10 */ /* 0x001fe4000ff9e0ff */
[----:B------:R-:W-:Y:S02]  /*2b00*/  SHF.R.S32.HI R24, RZ, 0x1f, R29 ;  /* 0x0000001fff187819 */ /* 0x000fe4000001141d */
[----:B------:R-:W-:Y:S01]  /*2b10*/  SHF.R.S32.HI R25, RZ, 0x1f, R31 ;  /* 0x0000001fff197819 */ /* 0x000fe2000001141f */
[----:B------:R0:W-:Y:S01]  /*2b20*/  STL [R1+0x28], R97 ;  /* 0x0000286101007387 */ /* 0x0001e20000100800 */
[----:B------:R-:W-:-:S02]  /*2b30*/  IADD3.X R98, R24, UR17, RZ, P1, !PT ;  /* 0x0000001118627c10 */ /* 0x000fc40008ffe4ff */
[----:B------:R-:W-:Y:S02]  /*2b40*/  SHF.R.S32.HI R26, RZ, 0x1f, R33 ;  /* 0x0000001fff1a7819 */ /* 0x000fe40000011421 */
[----:B------:R-:W-:Y:S02]  /*2b50*/  CS2R R32, SRZ ;  /* 0x0000000000207805 */ /* 0x000fe4000001ff00 */
[----:B------:R-:W-:Y:S02]  /*2b60*/  SHF.R.S32.HI R27, RZ, 0x1f, R35 ;  /* 0x0000001fff1b7819 */ /* 0x000fe40000011423 */
[----:B------:R-:W-:Y:S02]  /*2b70*/  CS2R R34, SRZ ;  /* 0x0000000000227805 */ /* 0x000fe4000001ff00 */
[----:B------:R-:W-:Y:S02]  /*2b80*/  SHF.R.S32.HI R28, RZ, 0x1f, R37 ;  /* 0x0000001fff1c7819 */ /* 0x000fe40000011425 */
[----:B------:R-:W-:-:S02]  /*2b90*/  CS2R R36, SRZ ;  /* 0x0000000000247805 */ /* 0x000fc4000001ff00 */
[----:B------:R-:W-:Y:S02]  /*2ba0*/  SHF.R.S32.HI R29, RZ, 0x1f, R39 ;  /* 0x0000001fff1d7819 */ /* 0x000fe40000011427 */
[----:B0-----:R-:W-:Y:S02]  /*2bb0*/  IADD3 R97, P3, R39, UR16, RZ ;  /* 0x0000001027617c10 */ /* 0x001fe4000ff7e0ff */
[----:B------:R-:W-:Y:S02]  /*2bc0*/  CS2R R38, SRZ ;  /* 0x0000000000267805 */ /* 0x000fe4000001ff00 */
[----:B------:R-:W-:Y:S02]  /*2bd0*/  SHF.R.S32.HI R30, RZ, 0x1f, R41 ;  /* 0x0000001fff1e7819 */ /* 0x000fe40000011429 */
[----:B------:R-:W-:Y:S01]  /*2be0*/  SHF.R.S32.HI R31, RZ, 0x1f, R43 ;  /* 0x0000001fff1f7819 */ /* 0x000fe2000001142b */
[----:B------:R0:W-:Y:S01]  /*2bf0*/  STL [R1+0x30], R97 ;  /* 0x0000306101007387 */ /* 0x0001e20000100800 */
[----:B------:R-:W-:-:S02]  /*2c00*/  SHF.R.S32.HI R24, RZ, 0x1f, R45 ;  /* 0x0000001fff187819 */ /* 0x000fc4000001142d */
[----:B0-----:R-:W-:Y:S02]  /*2c10*/  IADD3 R97, P2, R41, UR16, RZ ;  /* 0x0000001029617c10 */ /* 0x001fe4000ff5e0ff */
[----:B------:R-:W-:-:S03]  /*2c20*/  CS2R R40, SRZ ;  /* 0x0000000000287805 */ /* 0x000fc6000001ff00 */
[----:B------:R0:W-:Y:S04]  /*2c30*/  STL [R1+0x38], R97 ;  /* 0x0000386101007387 */ /* 0x0001e80000100800 */
[----:B------:R1:W-:Y:S01]  /*2c40*/  STL [R1+0x4], R98 ;  /* 0x0000046201007387 */ /* 0x0003e20000100800 */
[----:B0-----:R-:W-:Y:S02]  /*2c50*/  IADD3 R97, P1, R43, UR16, RZ ;  /* 0x000000102b617c10 */ /* 0x001fe4000ff3e0ff */
[----:B------:R-:W-:Y:S02]  /*2c60*/  CS2R R42, SRZ ;  /* 0x00000000002a7805 */ /* 0x000fe4000001ff00 */
[----:B-1----:R-:W-:Y:S01]  /*2c70*/  IADD3.X R98, R25, UR17, RZ, P0, !PT ;  /* 0x0000001119627c10 */ /* 0x002fe200087fe4ff */
[----:B------:R0:W-:Y:S01]  /*2c80*/  STL [R1+0x40], R97 ;  /* 0x0000406101007387 */ /* 0x0001e20000100800 */
[----:B------:R-:W-:-:S03]  /*2c90*/  SHF.R.S32.HI R25, RZ, 0x1f, R47 ;  /* 0x0000001fff197819 */ /* 0x000fc6000001142f */
        /* <DEDUP_REMOVED lines=62> */
[----:B------:R-:W-:Y:S02]  /*3080*/  IADD3.X R7, R28, UR17, RZ, P3, !PT ;  /* 0x000000111c077c10 */ /* 0x000fe40009ffe4ff */
[----:B-1----:R-:W-:Y:S01]  /*3090*/  IADD3.X R98, R31, UR17, RZ, P0, !PT ;  /* 0x000000111f627c10 */ /* 0x002fe200087fe4ff */
[----:B------:R0:W-:Y:S04]  /*30a0*/  STL [R1+0x98], R97 ;  /* 0x0000986101007387 */ /* 0x0001e80000100800 */
[----:B------:R1:W-:Y:S01]  /*30b0*/  STL [R1+0x64], R7 ;  /* 0x0000640701007387 */ /* 0x0003e20000100800 */
[----:B0-----:R-:W-:-:S02]  /*30c0*/  IADD3 R97, P3, R4, UR16, RZ ;  /* 0x0000001004617c10 */ /* 0x001fc4000ff7e0ff */
[----:B------:R-:W-:Y:S02]  /*30d0*/  SHF.R.S32.HI R4, RZ, 0x1f, R2 ;  /* 0x0000001fff047819 */ /* 0x000fe40000011402 */
[----:B-1----:R-:W-:Y:S01]  /*30e0*/  IADD3.X R7, R29, UR17, RZ, P2, !PT ;  /* 0x000000111d077c10 */ /* 0x002fe200097fe4ff */
[----:B------:R0:W-:Y:S01]  /*30f0*/  STL [R1+0xa0], R97 ;  /* 0x0000a06101007387 */ /* 0x0001e20000100800 */
[----:B------:R-:W-:-:S03]  /*3100*/  CS2R R28, SRZ ;  /* 0x00000000001c7805 */ /* 0x000fc6000001ff00 */
[----:B------:R1:W-:Y:S01]  /*3110*/  STL [R1+0x6c], R7 ;  /* 0x00006c0701007387 */ /* 0x0003e20000100800 */
[----:B0-----:R-:W-:Y:S01]  /*3120*/  IADD3 R97, P2, R2, UR16, RZ ;  /* 0x0000001002617c10 */ /* 0x001fe2000ff5e0ff */
[----:B------:R-:W-:Y:S01]  /*3130*/  USHF.R.S32.HI UR16, URZ, 0x1f, UR15 ;  /* 0x0000001f3f107899 */ /* 0x000fe2000801140f */
[----:B------:R-:W-:Y:S02]  /*3140*/  IADD3.X R2, R30, UR17, RZ, P1, !PT ;  /* 0x000000111e027c10 */ /* 0x000fe40008ffe4ff */
[----:B------:R-:W-:Y:S02]  /*3150*/  CS2R R30, SRZ ;  /* 0x00000000001e7805 */ /* 0x000fe4000001ff00 */
[C---:B-1----:R-:W-:Y:S01]  /*3160*/  IADD3 R7, P1, R6.reuse, UR10, RZ ;  /* 0x0000000a06077c10 */ /* 0x042fe2000ff3e0ff */
[----:B------:R0:W-:Y:S03]  /*3170*/  STL [R1+0xa8], R97 ;  /* 0x0000a86101007387 */ /* 0x0001e60000100800 */
[----:B------:R-:W-:Y:S01]  /*3180*/  LEA.HI.X.SX32 R6, R6, UR11, 0x1, P1 ;  /* 0x0000000b06067c11 */ /* 0x000fe200088f0eff */
[----:B------:R1:W-:Y:S04]  /*3190*/  STL [R1+0x74], R2 ;  /* 0x0000740201007387 */ /* 0x0003e80000100800 */
[----:B------:R2:W-:Y:S01]  /*31a0*/  STL [R1+0x7c], R98 ;  /* 0x00007c6201007387 */ /* 0x0005e20000100800 */
[----:B0-----:R-:W-:-:S02]  /*31b0*/  IADD3.X R97, R24, UR17, RZ, P6, !PT ;  /* 0x0000001118617c10 */ /* 0x001fc4000b7fe4ff */
[----:B-1----:R-:W-:-:S03]  /*31c0*/  IADD3.X R2, R25, UR17, RZ, P5, !PT ;  /* 0x0000001119027c10 */ /* 0x002fc6000affe4ff */
[----:B------:R0:W-:Y:S01]  /*31d0*/  STL [R1+0x84], R97 ;  /* 0x0000846101007387 */ /* 0x0001e20000100800 */
[----:B------:R-:W-:Y:S02]  /*31e0*/  CS2R R24, SRZ ;  /* 0x0000000000187805 */ /* 0x000fe4000001ff00 */
[----:B--2---:R-:W-:Y:S01]  /*31f0*/  IADD3.X R98, R26, UR17, RZ, P4, !PT ;  /* 0x000000111a627c10 */ /* 0x004fe2000a7fe4ff */
[----:B------:R1:W-:Y:S04]  /*3200*/  STL [R1+0x8c], R2 ;  /* 0x00008c0201007387 */ /* 0x0003e80000100800 */
[----:B------:R-:W-:Y:S01]  /*3210*/  STL [R1+0x94], R98 ;  /* 0x0000946201007387 */ /* 0x000fe20000100800 */
[----:B0-----:R-:W-:Y:S02]  /*3220*/  IADD3.X R97, R27, UR17, RZ, P3, !PT ;  /* 0x000000111b617c10 */ /* 0x001fe40009ffe4ff */
[----:B------:R-:W-:-:S02]  /*3230*/  CS2R R26, SRZ ;  /* 0x00000000001a7805 */ /* 0x000fc4000001ff00 */
[----:B-1----:R-:W-:Y:S01]  /*3240*/  IADD3.X R2, R4, UR17, RZ, P2, !PT ;  /* 0x0000001104027c10 */ /* 0x002fe200097fe4ff */
[----:B------:R-:W-:Y:S01]  /*3250*/  STL [R1+0x9c], R97 ;  /* 0x00009c6101007387 */ /* 0x000fe20000100800 */
[----:B------:R-:W-:-:S03]  /*3260*/  LOP3.LUT R4, R93, 0x1f, RZ, 0xc0, !PT ;  /* 0x0000001f5d047812 */ /* 0x000fc600078ec0ff */
[----:B------:R0:W-:Y:S02]  /*3270*/  STL [R1+0xa4], R2 ;  /* 0x0000a40201007387 */ /* 0x0001e40000100800 */
[----:B0-----:R-:W0:Y:S02]  /*3280*/  LDC R2, c[0x0][0x238] ;  /* 0x00008e00ff027b82 */ /* 0x001e240000000800 */
[-C--:B0-----:R-:W-:Y:S02]  /*3290*/  IMAD R97, R96, R2.reuse, RZ ;  /* 0x0000000260617224 */ /* 0x081fe400078e02ff */
[-C--:B------:R-:W-:Y:S02]  /*32a0*/  IMAD R96, R95, R2.reuse, RZ ;  /* 0x000000025f607224 */ /* 0x080fe400078e02ff */
[----:B------:R-:W-:Y:S01]  /*32b0*/  IMAD R95, R92, R2, RZ ;  /* 0x000000025c5f7224 */ /* 0x000fe200078e02ff */
[----:B------:R-:W-:Y:S01]  /*32c0*/  LOP3.LUT R92, R0, R92, RZ, 0xfc, !PT ;  /* 0x0000005c005c7212 */ /* 0x000fe200078efcff */
[----:B------:R-:W-:Y:S01]  /*32d0*/  IMAD R94, R94, R2, RZ ;  /* 0x000000025e5e7224 */ /* 0x000fe200078e02ff */
[----:B------:R-:W-:Y:S01]  /*32e0*/  LOP3.LUT R2, R78, 0x90, RZ, 0xc0, !PT ;  /* 0x000000904e027812 */ /* 0x000fe200078ec0ff */
[----:B------:R-:W-:Y:S01]  /*32f0*/  IMAD R0, R4, UR9, RZ ;  /* 0x0000000904007c24 */ /* 0x000fe2000f8e02ff */
[----:B------:R-:W-:-:S02]  /*3300*/  CS2R R78, SRZ ;  /* 0x00000000004e7805 */ /* 0x000fc4000001ff00 */
[----:B------:R-:W-:Y:S01]  /*3310*/  STL [R1+0xc4], R94 ;  /* 0x0000c45e01007387 */ /* 0x000fe20000100800 */
[----:B------:R-:W-:Y:S02]  /*3320*/  LOP3.LUT R2, R2, 0x17f, R93, 0x78, !PT ;  /* 0x0000017f02027812 */ /* 0x000fe400078e785d */
[----:B------:R-:W-:Y:S01]  /*3330*/  SHF.R.S32.HI R93, RZ, 0x1f, R0 ;  /* 0x0000001fff5d7819 */ /* 0x000fe20000011400 */
[----:B------:R0:W-:Y:S02]  /*3340*/  STL [R1+0xb4], R92 ;  /* 0x0000b45c01007387 */ /* 0x0001e40000100800 */
[----:B0-----:R-:W-:-:S05]  /*3350*/  LOP3.LUT R92, R92, 0x10, RZ, 0x3c, !PT ;  /* 0x000000105c5c7812 */ /* 0x001fca00078e3cff */
[----:B------:R0:W-:Y:S02]  /*3360*/  STL [R1+0xb8], R92 ;  /* 0x0000b85c01007387 */ /* 0x0001e40000100800 */
.L_x_2:
[----:B0-----:R-:W0:Y:S01]  /*3370*/  S2R R92, SR_TID.X ;  /* 0x00000000005c7919 */ /* 0x001e220000002100 */
[----:B------:R-:W1:Y:S01]  /*3380*/  LDC R96, c[0x0][0x238] ;  /* 0x00008e00ff607b82 */ /* 0x000e620000000800 */
[----:B------:R-:W-:Y:S04]  /*3390*/  STL [R1+0xf4], R21 ;  /* 0x0000f41501007387 */ /* 0x000fe80000100800 */
[----:B------:R-:W2:Y:S03]  /*33a0*/  LDL R97, [R1+0xc4] ;  /* 0x0000c40001617983 */ /* 0x000ea60000100800 */
[----:B------:R-:W3:Y:S01]  /*33b0*/  LDC R94, c[0x0][0x238] ;  /* 0x00008e00ff5e7b82 */ /* 0x000ee20000000800 */
[----:B------:R4:W-:Y:S04]  /*33c0*/  STL [R1+0xf0], R125 ;  /* 0x0000f07d01007387 */ /* 0x0009e80000100800 */
[----:B------:R5:W-:Y:S03]  /*33d0*/  STL [R1+0xe4], R2 ;  /* 0x0000e40201007387 */ /* 0x000be60000100800 */
[----:B------:R-:W5:Y:S01]  /*33e0*/  LDC R95, c[0x0][0x238] ;  /* 0x00008e00ff5f7b82 */ /* 0x000f620000000800 */
[----:B------:R-:W-:Y:S01]  /*33f0*/  STL [R1+0xe0], R5 ;  /* 0x0000e00501007387 */ /* 0x000fe20000100800 */
[----:B----4-:R-:W-:-:S02]  /*3400*/  PRMT R125, RZ, 0x7610, R125 ;  /* 0x00007610ff7d7816 */ /* 0x010fc4000000007d */
[--C-:B0-----:R-:W-:Y:S02]  /*3410*/  SHF.R.U32.HI R93, RZ, 0x6, R92.reuse ;  /* 0x00000006ff5d7819 */ /* 0x101fe4000001165c */
[----:B------:R-:W-:Y:S02]  /*3420*/  SHF.R.U32.HI R4, RZ, 0x6, R92 ;  /* 0x00000006ff047819 */ /* 0x000fe4000001165c */
[----:B------:R-:W-:Y:S02]  /*3430*/  SGXT.U32 R93, R93, 0x3 ;  /* 0x000000035d5d781a */ /* 0x000fe40000000000 */
[----:B------:R-:W-:Y:S02]  /*3440*/  SGXT.U32 R4, R4, 0x3 ;  /* 0x000000030404781a */ /* 0x000fe40000000000 */
[C---:B------:R-:W-:Y:S01]  /*3450*/  LEA.HI R21, R92.reuse, 0x8, RZ, 0x1a ;  /* 0x000000085c157811 */ /* 0x040fe200078fd0ff */
[----:B-1----:R-:W-:Y:S01]  /*3460*/  IMAD R96, R93, R96, RZ ;  /* 0x000000605d607224 */ /* 0x002fe200078e02ff */
[----:B------:R-:W-:-:S02]  /*3470*/  LEA.HI R92, R92, 0x8, RZ, 0x1a ;  /* 0x000000085c5c7811 */ /* 0x000fc400078fd0ff */
[----:B------:R-:W-:Y:S01]  /*3480*/  ISETP.GE.AND P0, PT, R4, UR7, PT ;  /* 0x0000000704007c0c */ /* 0x000fe2000bf06270 */
[C---:B-----5:R-:W-:Y:S01]  /*3490*/  IMAD R95, R21.reuse, R95, RZ ;  /* 0x0000005f155f7224 */ /* 0x060fe200078e02ff */
[----:B------:R-:W-:Y:S01]  /*34a0*/  ISETP.GE.AND P4, PT, R21, UR7, PT ;  /* 0x0000000715007c0c */ /* 0x000fe2000bf86270 */
[----:B---3--:R-:W-:Y:S01]  /*34b0*/  IMAD R94, R92, R94, RZ ;  /* 0x0000005e5c5e7224 */ /* 0x008fe200078e02ff */
[CC--:B------:R-:W-:Y:S01]  /*34c0*/  IADD3 R92, P1, R96.reuse, R7.reuse, RZ ;  /* 0x00000007605c7210 */ /* 0x0c0fe20007f3e0ff */
[----:B------:R-:W3:Y:S01]  /*34d0*/  LDL.LU R21, [R1+0xf4] ;  /* 0x0000f40001157983 */ /* 0x000ee20000300800 */
[----:B------:R-:W-:Y:S02]  /*34e0*/  PRMT R2, RZ, 0x7610, R2 ;  /* 0x00007610ff027816 */ /* 0x000fe40000000002 */
[-C--:B------:R-:W-:Y:S02]  /*34f0*/  LEA.HI.X.SX32 R93, R96, R6.reuse, 0x1, P1 ;  /* 0x00000006605d7211 */ /* 0x080fe400008f0eff */
[----:B------:R-:W-:Y:S01]  /*3500*/  IADD3 R94, P2, R94, R7, RZ ;  /* 0x000000075e5e7210 */ /* 0x000fe20007f5e0ff */
[----:B------:R-:W0:Y:S01]  /*3510*/  S2R R96, SR_TID.X ;  /* 0x0000000000607919 */ /* 0x000e220000002100 */
[----:B------:R-:W-:Y:S01]  /*3520*/  LOP3.LUT R4, R4, 0x10, RZ, 0xfc, !PT ;  /* 0x0000001004047812 */ /* 0x000fe200078efcff */
[----:B------:R2:W4:Y:S01]  /*3530*/  @!P0 LDG.E.U8 R125, desc[UR12][R92.64] ;  /* 0x0000000c5c7d8981 */ /* 0x000522000c1e1100 */
[----:B------:R-:W-:-:S05]  /*3540*/  LEA.HI.X.SX32 R95, R95, R6, 0x1, P2 ;  /* 0x000000065f5f7211 */ /* 0x000fca00010f0eff */
[----:B------:R-:W5:Y:S04]  /*3550*/  @!P4 LDG.E.U8 R2, desc[UR12][R94.64] ;  /* 0x0000000c5e02c981 */ /* 0x000f68000c1e1100 */
[----:B------:R-:W3:Y:S01]  /*3560*/  LDL R93, [R1+0xc4] ;  /* 0x0000c400015d7983 */ /* 0x000ee20000100800 */
[----:B------:R-:W-:Y:S02]  /*3570*/  ISETP.GE.AND P1, PT, R4, UR7, PT ;  /* 0x0000000704007c0c */ /* 0x000fe4000bf26270 */
[----:B------:R-:W1:Y:S01]  /*3580*/  S2R R4, SR_TID.X ;  /* 0x0000000000047919 */ /* 0x000e620000002100 */
[----:B0-----:R-:W-:-:S04]  /*3590*/  LEA.HI R96, R96, 0x18, RZ, 0x1a ;  /* 0x0000001860607811 */ /* 0x001fc800078fd0ff */
[----:B------:R-:W-:Y:S02]  /*35a0*/  ISETP.GE.AND P2, PT, R96, UR7, PT ;  /* 0x0000000760007c0c */ /* 0x000fe4000bf46270 */
[----:B-1----:R-:W-:-:S04]  /*35b0*/  LOP3.LUT R4, R4, 0x1f, RZ, 0xc0, !PT ;  /* 0x0000001f04047812 */ /* 0x002fc800078ec0ff */
[----:B------:R-:W-:Y:S02]  /*35c0*/  ISETP.GE.AND P0, PT, R4, UR7, PT ;  /* 0x0000000704007c0c */ /* 0x000fe4000bf06270 */
[----:B--2---:R-:W-:Y:S01]  /*35d0*/  IADD3 R92, P3, R97, R7, RZ ;  /* 0x00000007615c7210 */ /* 0x004fe20007f7e0ff */
[----:B----4-:R0:W-:Y:S02]  /*35e0*/  STL [R1+0xb0], R125 ;  /* 0x0000b07d01007387 */ /* 0x0101e40000100800 */
[----:B0-----:R-:W0:Y:S02]  /*35f0*/  LDC R125, c[0x0][0x238] ;  /* 0x00008e00ff7d7b82 */ /* 0x001e240000000800 */
[----:B-----5:R1:W-:Y:S01]  /*3600*/  STL [R1+0xec], R2 ;  /* 0x0000ec0201007387 */ /* 0x0203e20000100800 */
[----:B---3--:R-:W-:Y:S02]  /*3610*/  LEA.HI.X.SX32 R93, R93, R6, 0x1, P3 ;  /* 0x000000065d5d7211 */ /* 0x008fe400018f0eff */
[----:B-1----:R-:W-:-:S06]  /*3620*/  PRMT R2, RZ, 0x7610, R2 ;  /* 0x00007610ff027816 */ /* 0x002fcc0000000002 */
[----:B------:R1:W2:Y:S01]  /*3630*/  @!P1 LDG.E.U8 R2, desc[UR12][R92.64] ;  /* 0x0000000c5c029981 */ /* 0x0002a2000c1e1100 */
[----:B0-----:R-:W-:-:S03]  /*3640*/  IMAD R125, R96, R125, RZ ;  /* 0x0000007d607d7224 */ /* 0x001fc600078e02ff */
[----:B------:R-:W-:Y:S02]  /*3650*/  STL [R1+0xd0], R7 ;  /* 0x0000d00701007387 */ /* 0x000fe40000100800 */
[C---:B------:R-:W-:Y:S02]  /*3660*/  IADD3 R96, P4, R125.reuse, R7, RZ ;  /* 0x000000077d607210 */ /* 0x040fe40007f9e0ff */
[----:B------:R-:W-:Y:S02]  /*3670*/  STL [R1+0xe8], R15 ;  /* 0x0000e80f01007387 */ /* 0x000fe40000100800 */
[----:B------:R-:W-:Y:S02]  /*3680*/  LEA.HI.X.SX32 R97, R125, R6, 0x1, P4 ;  /* 0x000000067d617211 */ /* 0x000fe400020f0eff */
[----:B------:R0:W-:Y:S04]  /*3690*/  STL [R1+0xc8], R6 ;  /* 0x0000c80601007387 */ /* 0x0001e80000100800 */
[----:B0-----:R-:W3:Y:S04]  /*36a0*/  LDL.LU R6, [R1+0x84] ;  /* 0x0000840001067983 */ /* 0x001ee80000300800 */
[----:B------:R-:W4:Y:S04]  /*36b0*/  LDL.LU R4, [R1+0xa4] ;  /* 0x0000a40001047983 */ /* 0x000f280000300800 */
[----:B------:R-:W5:Y:S01]  /*36c0*/  LDL R7, [R1] ;  /* 0x0000000001077983 */ /* 0x000f620000100800 */
[----:B------:R-:W-:-:S06]  /*36d0*/  PRMT R5, RZ, 0x7610, R5 ;  /* 0x00007610ff057816 */ /* 0x000fcc0000000005 */
[----:B------:R0:W4:Y:S01]  /*36e0*/  @!P2 LDG.E.U8 R5, desc[UR12][R96.64] ;  /* 0x0000000c6005a981 */ /* 0x000122000c1e1100 */
[C---:B------:R-:W-:Y:S02]  /*36f0*/  IADD3 R94, P3, R0.reuse, R15, RZ ;  /* 0x0000000f005e7210 */ /* 0x040fe40007f7e0ff */
[----:B------:R-:W-:Y:S02]  /*3700*/  SHF.R.S32.HI R15, RZ, 0x1f, R0 ;  /* 0x0000001fff0f7819 */ /* 0x000fe40000011400 */
[----:B------:R-:W-:Y:S02]  /*3710*/  PRMT R118, RZ, 0x7610, R118 ;  /* 0x00007610ff767816 */ /* 0x000fe40000000076 */
[----:B-1----:R-:W-:Y:S01]  /*3720*/  IADD3 R92, P1, R0, R16, RZ ;  /* 0x00000010005c7210 */ /* 0x002fe20007f3e0ff */
[----:B------:R-:W-:Y:S01]  /*3730*/  IMAD.X R95, R15, 0x1, R23, P3 ;  /* 0x000000010f5f7824 */ /* 0x000fe200018e0617 */
[----:B------:R-:W-:Y:S01]  /*3740*/  BAR.SYNC.DEFER_BLOCKING 0x0 ;  /* 0x0000000000007b1d */ /* 0x000fe20000010000 */
[----:B------:R-:W-:-:S02]  /*3750*/  PRMT R124, RZ, 0x7610, R124 ;  /* 0x00007610ff7c7816 */ /* 0x000fc4000000007c */
[C---:B------:R-:W-:Y:S01]  /*3760*/  IMAD.X R93, R15.reuse, 0x1, R89, P1 ;  /* 0x000000010f5d7824 */ /* 0x040fe200008e0659 */
[C---:B0-----:R-:W-:Y:S02]  /*3770*/  IADD3 R96, P1, R0.reuse, R17, RZ ;  /* 0x0000001100607210 */ /* 0x041fe40007f3e0ff */
[----:B------:R-:W-:Y:S02]  /*3780*/  PRMT R122, RZ, 0x7610, R122 ;  /* 0x00007610ff7a7816 */ /* 0x000fe4000000007a */
[----:B------:R-:W-:Y:S01]  /*3790*/  PRMT R120, RZ, 0x7610, R120 ;  /* 0x00007610ff787816 */ /* 0x000fe20000000078 */
[----:B------:R-:W-:Y:S01]  /*37a0*/  IMAD.X R97, R15, 0x1, R91, P1 ;  /* 0x000000010f617824 */ /* 0x000fe200008e065b */
[----:B------:R-:W-:Y:S01]  /*37b0*/  PRMT R112, RZ, 0x7610, R112 ;  /* 0x00007610ff707816 */ /* 0x000fe20000000070 */
[----:B------:R0:W4:Y:S04]  /*37c0*/  @!P0 LDG.E.U8 R118, desc[UR12][R94.64] ;  /* 0x0000000c5e768981 */ /* 0x000128000c1e1100 */
[----:B------:R1:W4:Y:S04]  /*37d0*/  @!P0 LDG.E.U8 R124, desc[UR12][R92.64] ;  /* 0x0000000c5c7c8981 */ /* 0x000328000c1e1100 */
[----:B------:R1:W4:Y:S01]  /*37e0*/  @!P0 LDG.E.U8 R120, desc[UR12][R96.64] ;  /* 0x0000000c60788981 */ /* 0x000322000c1e1100 */
[----:B0-----:R-:W-:-:S02]  /*37f0*/  IADD3 R94, P2, R0, R18, RZ ;  /* 0x00000012005e7210 */ /* 0x001fc40007f5e0ff */
[----:B-1----:R-:W-:-:S03]  /*3800*/  IADD3 R92, P1, R0, R19, RZ ;  /* 0x00000013005c7210 */ /* 0x002fc60007f3e0ff */
[C---:B------:R-:W-:Y:S02]  /*3810*/  IMAD.X R95, R15.reuse, 0x1, R14, P2 ;  /* 0x000000010f5f7824 */ /* 0x040fe400010e060e */
[----:B------:R-:W-:-:S03]  /*3820*/  IMAD.X R93, R15, 0x1, R13, P1 ;  /* 0x000000010f5d7824 */ /* 0x000fc600008e060d */
[----:B------:R0:W4:Y:S01]  /*3830*/  @!P0 LDG.E.U8 R122, desc[UR12][R94.64] ;  /* 0x0000000c5e7a8981 */ /* 0x000122000c1e1100 */
[C---:B------:R-:W-:Y:S02]  /*3840*/  IADD3 R96, P1, R0.reuse, R20, RZ ;  /* 0x0000001400607210 */ /* 0x040fe40007f3e0ff */
[----:B------:R-:W-:Y:S01]  /*3850*/  PRMT R114, RZ, 0x7610, R114 ;  /* 0x00007610ff727816 */ /* 0x000fe20000000072 */
[----:B------:R1:W4:Y:S01]  /*3860*/  @!P0 LDG.E.U8 R112, desc[UR12][R92.64] ;  /* 0x0000000c5c708981 */ /* 0x000322000c1e1100 */
[----:B0-----:R-:W-:Y:S01]  /*3870*/  IADD3 R94, P2, R0, R22, RZ ;  /* 0x00000016005e7210 */ /* 0x001fe20007f5e0ff */
[----:B------:R-:W-:-:S04]  /*3880*/  IMAD.X R97, R15, 0x1, R12, P1 ;  /* 0x000000010f617824 */ /* 0x000fc800008e060c */
[----:B------:R-:W-:Y:S01]  /*3890*/  IMAD.X R95, R15, 0x1, R11, P2 ;  /* 0x000000010f5f7824 */ /* 0x000fe200010e060b */
[----:B-1----:R-:W-:Y:S01]  /*38a0*/  IADD3 R92, P1, R0, R88, RZ ;  /* 0x00000058005c7210 */ /* 0x002fe20007f3e0ff */
[----:B------:R0:W4:Y:S01]  /*38b0*/  @!P0 LDG.E.U8 R114, desc[UR12][R96.64] ;  /* 0x0000000c60728981 */ /* 0x000122000c1e1100 */
[----:B------:R-:W-:-:S03]  /*38c0*/  PRMT R116, RZ, 0x7610, R116 ;  /* 0x00007610ff747816 */ /* 0x000fc60000000074 */
[----:B------:R-:W-:Y:S01]  /*38d0*/  IMAD.X R93, R15, 0x1, R10, P1 ;  /* 0x000000010f5d7824 */ /* 0x000fe200008e060a */
[----:B------:R-:W-:Y:S02]  /*38e0*/  PRMT R109, RZ, 0x7610, R109 ;  /* 0x00007610ff6d7816 */ /* 0x000fe4000000006d */
[----:B------:R5:W4:Y:S01]  /*38f0*/  @!P0 LDG.E.U8 R116, desc[UR12][R94.64] ;  /* 0x0000000c5e748981 */ /* 0x000b22000c1e1100 */
[----:B0-----:R-:W-:-:S05]  /*3900*/  IADD3 R96, P1, R0, R90, RZ ;  /* 0x0000005a00607210 */ /* 0x001fca0007f3e0ff */
[----:B------:R-:W-:-:S05]  /*3910*/  IMAD.X R97, R15, 0x1, R9, P1 ;  /* 0x000000010f617824 */ /* 0x000fca00008e0609 */
[----:B------:R-:W4:Y:S04]  /*3920*/  @!P0 LDG.E.U8 R109, desc[UR12][R96.64] ;  /* 0x0000000c606d8981 */ /* 0x000f28000c1e1100 */
[----:B--2---:R0:W-:Y:S04]  /*3930*/  STL [R1+0xac], R2 ;  /* 0x0000ac0201007387 */ /* 0x0041e80000100800 */
[----:B0-----:R-:W2:Y:S04]  /*3940*/  LDL R2, [R1+0x4] ;  /* 0x0000040001027983 */ /* 0x001ea80000100800 */
[----:B------:R0:W-:Y:S04]  /*3950*/  STL [R1+0xdc], R11 ;  /* 0x0000dc0b01007387 */ /* 0x0001e80000100800 */
[----:B0-----:R-:W3:Y:S04]  /*3960*/  LDL.LU R11, [R1+0x8] ;  /* 0x00000800010b7983 */ /* 0x001ee80000300800 */
[----:B------:R0:W-:Y:S01]  /*3970*/  STL [R1+0xd8], R10 ;  /* 0x0000d80a01007387 */ /* 0x0001e20000100800 */
[----:B-----5:R-:W-:-:S03]  /*3980*/  IADD3 R94, P2, R0, R7, RZ ;  /* 0x00000007005e7210 */ /* 0x020fc60007f5e0ff */
[----:B0-----:R-:W5:Y:S04]  /*3990*/  LDL.LU R10, [R1+0x10] ;  /* 0x00001000010a7983 */ /* 0x001f680000300800 */
[----:B------:R-:W4:Y:S04]  /*39a0*/  LDL R7, [R1+0x1c] ;  /* 0x00001c0001077983 */ /* 0x000f280000100800 */
[----:B------:R0:W-:Y:S04]  /*39b0*/  STL [R1+0xd4], R9 ;  /* 0x0000d40901007387 */ /* 0x0001e80000100800 */
[----:B0-----:R-:W4:Y:S04]  /*39c0*/  LDL.LU R9, [R1+0x18] ;  /* 0x0000180001097983 */ /* 0x001f280000300800 */
[----:B------:R-:W4:Y:S01]  /*39d0*/  LDL R97, [R1+0xc] ;  /* 0x00000c0001617983 */ /* 0x000f220000100800 */
[----:B------:R-:W-:-:S02]  /*39e0*/  PRMT R108, RZ, 0x7610, R108 ;  /* 0x00007610ff6c7816 */ /* 0x000fc4000000006c */
[----:B------:R-:W-:Y:S01]  /*39f0*/  PRMT R105, RZ, 0x7610, R105 ;  /* 0x00007610ff697816 */ /* 0x000fe20000000069 */
[----:B------:R-:W-:Y:S01]  /*3a00*/  IMAD.X R95, R15, 0x1, R8, P2 ;  /* 0x000000010f5f7824 */ /* 0x000fe200010e0608 */
[----:B------:R-:W-:Y:S01]  /*3a10*/  PRMT R110, RZ, 0x7610, R110 ;  /* 0x00007610ff6e7816 */ /* 0x000fe2000000006e */
[----:B------:R-:W4:Y:S04]  /*3a20*/  LDL R125, [R1+0x24] ;  /* 0x00002400017d7983 */ /* 0x000f280000100800 */
[----:B------:R3:W4:Y:S01]  /*3a30*/  @!P0 LDG.E.U8 R108, desc[UR12][R92.64] ;  /* 0x0000000c5c6c8981 */ /* 0x000722000c1e1100 */
[----:B------:R-:W-:-:S03]  /*3a40*/  PRMT R106, RZ, 0x7610, R106 ;  /* 0x00007610ff6a7816 */ /* 0x000fc6000000006a */
[----:B------:R0:W4:Y:S04]  /*3a50*/  @!P0 LDG.E.U8 R110, desc[UR12][R94.64] ;  /* 0x0000000c5e6e8981 */ /* 0x000128000c1e1100 */
[----:B------:R-:W4:Y:S01]  /*3a60*/  LDL R95, [R1+0x14] ;  /* 0x00001400015f7983 */ /* 0x000f220000100800 */
[----:B---3--:R-:W-:-:S05]  /*3a70*/  IADD3 R92, P1, R0, R11, RZ ;  /* 0x0000000b005c7210 */ /* 0x008fca0007f3e0ff */
[----:B--2---:R-:W-:Y:S01]  /*3a80*/  IMAD.X R93, R15, 0x1, R2, P1 ;  /* 0x000000010f5d7824 */ /* 0x004fe200008e0602 */
[----:B------:R-:W-:Y:S01]  /*3a90*/  PRMT R98, RZ, 0x7610, R98 ;  /* 0x00007610ff627816 */ /* 0x000fe20000000062 */
[----:B------:R-:W2:Y:S04]  /*3aa0*/  LDL R2, [R1+0x28] ;  /* 0x0000280001027983 */ /* 0x000ea80000100800 */
[----:B------:R1:W3:Y:S01]  /*3ab0*/  @!P0 LDG.E.U8 R105, desc[UR12][R92.64] ;  /* 0x0000000c5c698981 */ /* 0x0002e2000c1e1100 */
[----:B-----5:R-:W-:-:S03]  /*3ac0*/  IADD3 R96, P1, R0, R10, RZ ;  /* 0x0000000a00607210 */ /* 0x020fc60007f3e0ff */
[----:B------:R-:W1:Y:S02]  /*3ad0*/  LDL R93, [R1+0x20] ;  /* 0x00002000015d7983 */ /* 0x000e640000100800 */
[----:B----4-:R-:W-:-:S05]  /*3ae0*/  IMAD.X R97, R15, 0x1, R97, P1 ;  /* 0x000000010f617824 */ /* 0x010fca00008e0661 */
[----:B------:R4:W5:Y:S04]  /*3af0*/  @!P0 LDG.E.U8 R106, desc[UR12][R96.64] ;  /* 0x0000000c606a8981 */ /* 0x000968000c1e1100 */
[----:B------:R-:W4:Y:S01]  /*3b00*/  LDL R97, [R1+0x30] ;  /* 0x0000300001617983 */ /* 0x000f220000100800 */
[----:B0-----:R-:W-:-:S05]  /*3b10*/  IADD3 R94, P2, R0, R9, RZ ;  /* 0x00000009005e7210 */ /* 0x001fca0007f5e0ff */
[----:B------:R-:W-:Y:S01]  /*3b20*/  IMAD.X R95, R15, 0x1, R95, P2 ;  /* 0x000000010f5f7824 */ /* 0x000fe200010e065f */
[----:B-1----:R-:W-:-:S05]  /*3b30*/  IADD3 R92, P1, R0, R93, RZ ;  /* 0x0000005d005c7210 */ /* 0x002fca0007f3e0ff */
[----:B------:R-:W-:Y:S01]  /*3b40*/  IMAD.X R93, R15, 0x1, R7, P1 ;  /* 0x000000010f5d7824 */ /* 0x000fe200008e0607 */
[----:B------:R-:W-:Y:S01]  /*3b50*/  PRMT R107, RZ, 0x7610, R107 ;  /* 0x00007610ff6b7816 */ /* 0x000fe2000000006b */
[----:B------:R-:W3:Y:S04]  /*3b60*/  LDL R7, [R1+0x40] ;  /* 0x0000400001077983 */ /* 0x000ee80000100800 */
[----:B------:R-:W5:Y:S04]  /*3b70*/  @!P0 LDG.E.U8 R98, desc[UR12][R92.64] ;  /* 0x0000000c5c628981 */ /* 0x000f68000c1e1100 */
[----:B------:R2:W5:Y:S04]  /*3b80*/  @!P0 LDG.E.U8 R107, desc[UR12][R94.64] ;  /* 0x0000000c5e6b8981 */ /* 0x000568000c1e1100 */
[----:B------:R-:W3:Y:S01]  /*3b90*/  LDL R93, [R1+0x38] ;  /* 0x00003800015d7983 */ /* 0x000ee20000100800 */
[----:B----4-:R-:W-:-:S03]  /*3ba0*/  IADD3 R96, P2, R0, R97, RZ ;  /* 0x0000006100607210 */ /* 0x010fc60007f5e0ff */
[----:B------:R-:W4:Y:S01]  /*3bb0*/  LDL R97, [R1+0x2c] ;  /* 0x00002c0001617983 */ /* 0x000f220000100800 */
[----:B--2---:R-:W-:Y:S02]  /*3bc0*/  IADD3 R94, P1, R0, R2, RZ ;  /* 0x00000002005e7210 */ /* 0x004fe40007f3e0ff */
[----:B------:R-:W-:Y:S01]  /*3bd0*/  PRMT R104, RZ, 0x7610, R104 ;  /* 0x00007610ff687816 */ /* 0x000fe20000000068 */
[----:B------:R-:W2:Y:S02]  /*3be0*/  LDL R2, [R1+0x3c] ;  /* 0x00003c0001027983 */ /* 0x000ea40000100800 */
[----:B------:R-:W-:Y:S01]  /*3bf0*/  IMAD.X R95, R15, 0x1, R125, P1 ;  /* 0x000000010f5f7824 */ /* 0x000fe200008e067d */
[----:B------:R-:W-:Y:S01]  /*3c00*/  PRMT R102, RZ, 0x7610, R102 ;  /* 0x00007610ff667816 */ /* 0x000fe20000000066 */
[----:B------:R-:W5:Y:S01]  /*3c10*/  LDL R125, [R1+0x44] ;  /* 0x00004400017d7983 */ /* 0x000f620000100800 */
[----:B------:R-:W-:-:S04]  /*3c20*/  PRMT R99, RZ, 0x7610, R99 ;  /* 0x00007610ff637816 */ /* 0x000fc80000000063 */
[----:B------:R0:W5:Y:S01]  /*3c30*/  @!P0 LDG.E.U8 R102, desc[UR12][R94.64] ;  /* 0x0000000c5e668981 */ /* 0x000162000c1e1100 */
[----:B---3--:R-:W-:-:S03]  /*3c40*/  IADD3 R92, P1, R0, R93, RZ ;  /* 0x0000005d005c7210 */ /* 0x008fc60007f3e0ff */
[----:B------:R-:W3:Y:S01]  /*3c50*/  LDL R93, [R1+0x34] ;  /* 0x00003400015d7983 */ /* 0x000ee20000100800 */
[----:B----4-:R-:W-:-:S05]  /*3c60*/  IMAD.X R97, R15, 0x1, R97, P2 ;  /* 0x000000010f617824 */ /* 0x010fca00010e0661 */
[----:B------:R-:W4:Y:S04]  /*3c70*/  @!P0 LDG.E.U8 R104, desc[UR12][R96.64] ;  /* 0x0000000c60688981 */ /* 0x000f28000c1e1100 */
[----:B------:R-:W5:Y:S04]  /*3c80*/  LDL R96, [R1+0x48] ;  /* 0x0000480001607983 */ /* 0x000f680000100800 */
[----:B------:R-:W4:Y:S01]  /*3c90*/  LDL R97, [R1+0x50] ;  /* 0x0000500001617983 */ /* 0x000f220000100800 */
[----:B------:R-:W-:Y:S01]  /*3ca0*/  PRMT R100, RZ, 0x7610, R100 ;  /* 0x00007610ff647816 */ /* 0x000fe20000000064 */
[----:B---3--:R-:W-:Y:S01]  /*3cb0*/  IMAD.X R93, R15, 0x1, R93, P1 ;  /* 0x000000010f5d7824 */ /* 0x008fe200008e065d */
[----:B0-----:R-:W-:-:S02]  /*3cc0*/  IADD3 R94, P1, R0, R7, RZ ;  /* 0x00000007005e7210 */ /* 0x001fc40007f3e0ff */
[----:B------:R-:W3:Y:S03]  /*3cd0*/  LDL R7, [R1+0x54] ;  /* 0x0000540001077983 */ /* 0x000ee60000100800 */
[----:B--2---:R-:W-:Y:S01]  /*3ce0*/  IMAD.X R95, R15, 0x1, R2, P1 ;  /* 0x000000010f5f7824 */ /* 0x004fe200008e0602 */
[----:B------:R5:W2:Y:S04]  /*3cf0*/  @!P0 LDG.E.U8 R99, desc[UR12][R92.64] ;  /* 0x0000000c5c638981 */ /* 0x000aa8000c1e1100 */
[----:B------:R-:W2:Y:S01]  /*3d00*/  @!P0 LDG.E.U8 R100, desc[UR12][R94.64] ;  /* 0x0000000c5e648981 */ /* 0x000ea2000c1e1100 */
[----:B------:R-:W-:Y:S02]  /*3d10*/  PRMT R101, RZ, 0x7610, R101 ;  /* 0x00007610ff657816 */ /* 0x000fe40000000065 */
[----:B------:R-:W-:Y:S01]  /*3d20*/  PRMT R103, RZ, 0x7610, R103 ;  /* 0x00007610ff677816 */ /* 0x000fe20000000067 */
[----:B------:R-:W2:Y:S04]  /*3d30*/  LDL R2, [R1+0x5c] ;  /* 0x00005c0001027983 */ /* 0x000ea80000100800 */
[----:B------:R-:W3:Y:S01]  /*3d40*/  LDL R94, [R1+0x58] ;  /* 0x00005800015e7983 */ /* 0x000ee20000100800 */
[----:B-----5:R-:W-:-:S03]  /*3d50*/  IADD3 R92, P2, R0, R96, RZ ;  /* 0x00000060005c7210 */ /* 0x020fc60007f5e0ff */
[----:B------:R-:W5:Y:S01]  /*3d60*/  LDL R95, [R1+0x60] ;  /* 0x00006000015f7983 */ /* 0x000f620000100800 */
[----:B----4-:R-:W-:-:S03]  /*3d70*/  IADD3 R96, P1, R0, R97, RZ ;  /* 0x0000006100607210 */ /* 0x010fc60007f3e0ff */
[----:B------:R-:W4:Y:S01]  /*3d80*/  LDL R97, [R1+0x4c] ;  /* 0x00004c0001617983 */ /* 0x000f220000100800 */
[----:B------:R-:W-:-:S03]  /*3d90*/  IMAD.X R93, R15, 0x1, R125, P2 ;  /* 0x000000010f5d7824 */ /* 0x000fc600010e067d */
[----:B------:R-:W2:Y:S04]  /*3da0*/  LDL R125, [R1+0x64] ;  /* 0x00006400017d7983 */ /* 0x000ea80000100800 */
[----:B------:R3:W2:Y:S01]  /*3db0*/  @!P0 LDG.E.U8 R101, desc[UR12][R92.64] ;  /* 0x0000000c5c658981 */ /* 0x0006a2000c1e1100 */
[----:B----4-:R-:W-:Y:S01]  /*3dc0*/  IMAD.X R97, R15, 0x1, R97, P1 ;  /* 0x000000010f617824 */ /* 0x010fe200008e0661 */
[----:B---3--:R-:W-:-:S04]  /*3dd0*/  IADD3 R92, P1, R0, R94, RZ ;  /* 0x0000005e005c7210 */ /* 0x008fc80007f3e0ff */
[----:B------:R0:W3:Y:S01]  /*3de0*/  @!P0 LDG.E.U8 R103, desc[UR12][R96.64] ;  /* 0x0000000c60678981 */ /* 0x0000e2000c1e1100 */
[----:B------:R-:W-:Y:S01]  /*3df0*/  IMAD.X R93, R15, 0x1, R7, P1 ;  /* 0x000000010f5d7824 */ /* 0x000fe200008e0607 */
[----:B0-----:R-:W-:Y:S02]  /*3e00*/  PRMT R96, RZ, 0x7610, R96 ;  /* 0x00007610ff607816 */ /* 0x001fe40000000060 */
[----:B------:R-:W4:Y:S04]  /*3e10*/  LDL R7, [R1+0x74] ;  /* 0x0000740001077983 */ /* 0x000f280000100800 */
[----:B------:R-:W3:Y:S04]  /*3e20*/  @!P0 LDG.E.U8 R96, desc[UR12][R92.64] ;  /* 0x0000000c5c608981 */ /* 0x000ee8000c1e1100 */
[----:B------:R-:W4:Y:S01]  /*3e30*/  LDL R93, [R1+0x68] ;  /* 0x00006800015d7983 */ /* 0x000f220000100800 */
[----:B-----5:R-:W-:-:S02]  /*3e40*/  IADD3 R94, P1, R0, R95, RZ ;  /* 0x0000005f005e7210 */ /* 0x020fc40007f3e0ff */
[----:B------:R-:W-:-:S03]  /*3e50*/  PRMT R97, RZ, 0x7610, R97 ;  /* 0x00007610ff617816 */ /* 0x000fc60000000061 */
[----:B--2---:R-:W-:Y:S01]  /*3e60*/  IMAD.X R95, R15, 0x1, R2, P1 ;  /* 0x000000010f5f7824 */ /* 0x004fe200008e0602 */
[----:B------:R-:W-:Y:S01]  /*3e70*/  PRMT R111, RZ, 0x7610, R111 ;  /* 0x00007610ff6f7816 */ /* 0x000fe2000000006f */
[----:B------:R-:W2:Y:S04]  /*3e80*/  LDL R2, [R1+0x7c] ;  /* 0x00007c0001027983 */ /* 0x000ea80000100800 */
[----:B------:R0:W5:Y:S02]  /*3e90*/  @!P0 LDG.E.U8 R97, desc[UR12][R94.64] ;  /* 0x0000000c5e618981 */ /* 0x000164000c1e1100 */
[----:B0-----:R-:W-:Y:S02]  /*3ea0*/  PRMT R94, RZ, 0x7610, R94 ;  /* 0x00007610ff5e7816 */ /* 0x001fe4000000005e */
[----:B----4-:R-:W-:-:S05]  /*3eb0*/  IADD3 R92, P1, R0, R93, RZ ;  /* 0x0000005d005c7210 */ /* 0x010fca0007f3e0ff */
[----:B------:R-:W-:Y:S01]  /*3ec0*/  IMAD.X R93, R15, 0x1, R125, P1 ;  /* 0x000000010f5d7824 */ /* 0x000fe200008e067d */
[----:B------:R-:W-:Y:S01]  /*3ed0*/  PRMT R95, RZ, 0x7610, R95 ;  /* 0x00007610ff5f7816 */ /* 0x000fe2000000005f */
[----:B------:R-:W4:Y:S04]  /*3ee0*/  LDL R125, [R1+0x88] ;  /* 0x00008800017d7983 */ /* 0x000f280000100800 */
[----:B------:R0:W3:Y:S04]  /*3ef0*/  @!P0 LDG.E.U8 R94, desc[UR12][R92.64] ;  /* 0x0000000c5c5e8981 */ /* 0x0000e8000c1e1100 */
[----:B------:R-:W0:Y:S02]  /*3f00*/  LDL R93, [R1+0x70] ;  /* 0x00007000015d7983 */ /* 0x000e240000100800 */
[----:B0-----:R-:W-:-:S02]  /*3f10*/  IADD3 R92, P1, R0, R93, RZ ;  /* 0x0000005d005c7210 */ /* 0x001fc40007f3e0ff */
[----:B------:R-:W2:Y:S03]  /*3f20*/  LDL R93, [R1+0x6c] ;  /* 0x00006c00015d7983 */ /* 0x000ea60000100800 */
[----:B--2---:R-:W-:-:S05]  /*3f30*/  IMAD.X R93, R15, 0x1, R93, P1 ;  /* 0x000000010f5d7824 */ /* 0x004fca00008e065d */
[----:B------:R0:W2:Y:S04]  /*3f40*/  @!P0 LDG.E.U8 R95, desc[UR12][R92.64] ;  /* 0x0000000c5c5f8981 */ /* 0x0000a8000c1e1100 */
[----:B------:R-:W0:Y:S02]  /*3f50*/  LDL R93, [R1+0x78] ;  /* 0x00007800015d7983 */ /* 0x000e240000100800 */
[----:B0-----:R-:W-:-:S05]  /*3f60*/  IADD3 R92, P1, R0, R93, RZ ;  /* 0x0000005d005c7210 */ /* 0x001fca0007f3e0ff */
[----:B------:R-:W-:Y:S02]  /*3f70*/  IMAD.X R93, R15, 0x1, R7, P1 ;  /* 0x000000010f5d7824 */ /* 0x000fe400008e0607 */
[----:B------:R-:W5:Y:S04]  /*3f80*/  LDL.LU R7, [R1+0x98] ;  /* 0x0000980001077983 */ /* 0x000f680000300800 */
[----:B------:R0:W2:Y:S04]  /*3f90*/  @!P0 LDG.E.U8 R111, desc[UR12][R92.64] ;  /* 0x0000000c5c6f8981 */ /* 0x0000a8000c1e1100 */
[----:B------:R-:W0:Y:S01]  /*3fa0*/  LDL R93, [R1+0x80] ;  /* 0x00008000015d7983 */ /* 0x000e220000100800 */
[----:B------:R-:W-:-:S02]  /*3fb0*/  PRMT R113, RZ, 0x7610, R113 ;  /* 0x00007610ff717816 */ /* 0x000fc40000000071 */
[----:B------:R-:W-:Y:S02]  /*3fc0*/  PRMT R115, RZ, 0x7610, R115 ;  /* 0x00007610ff737816 */ /* 0x000fe40000000073 */
[----:B0-----:R-:W-:-:S05]  /*3fd0*/  IADD3 R92, P1, R0, R93, RZ ;  /* 0x0000005d005c7210 */ /* 0x001fca0007f3e0ff */
[C---:B------:R-:W-:Y:S02]  /*3fe0*/  IMAD.X R93, R15.reuse, 0x1, R2, P1 ;  /* 0x000000010f5d7824 */ /* 0x040fe400008e0602 */
[----:B------:R-:W3:Y:S04]  /*3ff0*/  LDL.LU R2, [R1+0xb0] ;  /* 0x0000b00001027983 */ /* 0x000ee80000300800 */
[----:B------:R4:W2:Y:S02]  /*4000*/  @!P0 LDG.E.U8 R113, desc[UR12][R92.64] ;  /* 0x0000000c5c718981 */ /* 0x0008a4000c1e1100 */
[C---:B----4-:R-:W-:Y:S02]  /*4010*/  IADD3 R92, P1, R0.reuse, R125, RZ ;  /* 0x0000007d005c7210 */ /* 0x050fe40007f3e0ff */
[----:B------:R-:W4:Y:S03]  /*4020*/  LDL R125, [R1+0x9c] ;  /* 0x00009c00017d7983 */ /* 0x000f260000100800 */
[----:B------:R-:W-:Y:S01]  /*4030*/  IMAD.X R93, R15, 0x1, R6, P1 ;  /* 0x000000010f5d7824 */ /* 0x000fe200008e0606 */
[----:B------:R0:W-:Y:S04]  /*4040*/  STL [R1+0xcc], R6 ;  /* 0x0000cc0601007387 */ /* 0x0001e80000100800 */
[----:B------:R1:W2:Y:S04]  /*4050*/  @!P0 LDG.E.U8 R115, desc[UR12][R92.64] ;  /* 0x0000000c5c738981 */ /* 0x0002a8000c1e1100 */
[----:B0-----:R-:W3:Y:S04]  /*4060*/  LDL.LU R6, [R1+0xa0] ;  /* 0x0000a00001067983 */ /* 0x001ee80000300800 */
[----:B------:R-:W1:Y:S02]  /*4070*/  LDL R93, [R1+0x90] ;  /* 0x00009000015d7983 */ /* 0x000e640000100800 */
[----:B-1----:R-:W-:-:S02]  /*4080*/  IADD3 R92, P1, R0, R93, RZ ;  /* 0x0000005d005c7210 */ /* 0x002fc40007f3e0ff */
[----:B------:R-:W5:Y:S01]  /*4090*/  LDL R93, [R1+0x8c] ;  /* 0x00008c00015d7983 */ /* 0x000f620000100800 */
[----:B------:R-:W-:Y:S02]  /*40a0*/  PRMT R117, RZ, 0x7610, R117 ;  /* 0x00007610ff757816 */ /* 0x000fe40000000075 */
[----:B-----5:R-:W-:-:S05]  /*40b0*/  IMAD.X R93, R15, 0x1, R93, P1 ;  /* 0x000000010f5d7824 */ /* 0x020fca00008e065d */
[----:B------:R0:W5:Y:S04]  /*40c0*/  @!P0 LDG.E.U8 R117, desc[UR12][R92.64] ;  /* 0x0000000c5c758981 */ /* 0x000168000c1e1100 */
[----:B------:R-:W4:Y:S01]  /*40d0*/  LDL R93, [R1+0x94] ;  /* 0x00009400015d7983 */ /* 0x000f220000100800 */
[----:B0-----:R-:W-:Y:S02]  /*40e0*/  IADD3 R92, P1, R0, R7, RZ ;  /* 0x00000007005c7210 */ /* 0x001fe40007f3e0ff */
[----:B------:R-:W-:Y:S02]  /*40f0*/  PRMT R119, RZ, 0x7610, R119 ;  /* 0x00007610ff777816 */ /* 0x000fe40000000077 */
[----:B------:R-:W-:Y:S01]  /*4100*/  PRMT R121, RZ, 0x7610, R121 ;  /* 0x00007610ff797816 */ /* 0x000fe20000000079 */
[----:B----4-:R-:W-:-:S02]  /*4110*/  IMAD.X R93, R15, 0x1, R93, P1 ;  /* 0x000000010f5d7824 */ /* 0x010fc400008e065d */
[----:B------:R-:W4:Y:S04]  /*4120*/  LDL R15, [R1+0xb4] ;  /* 0x0000b400010f7983 */ /* 0x000f280000100800 */
[----:B------:R3:W5:Y:S02]  /*4130*/  @!P0 LDG.E.U8 R119, desc[UR12][R92.64] ;  /* 0x0000000c5c778981 */ /* 0x000764000c1e1100 */
[----:B---3--:R-:W-:Y:S02]  /*4140*/  IADD3 R92, P1, R0, R6, RZ ;  /* 0x00000006005c7210 */ /* 0x008fe40007f3e0ff */
[----:B------:R-:W-:-:S05]  /*4150*/  SHF.R.S32.HI R93, RZ, 0x1f, R0 ;  /* 0x0000001fff5d7819 */ /* 0x000fca0000011400 */
[----:B------:R-:W-:Y:S02]  /*4160*/  IMAD.X R93, R93, 0x1, R125, P1 ;  /* 0x000000015d5d7824 */ /* 0x000fe400008e067d */
[----:B------:R-:W3:Y:S04]  /*4170*/  LDL.LU R125, [R1+0xf0] ;  /* 0x0000f000017d7983 */ /* 0x000ee80000300800 */
[----:B------:R0:W5:Y:S04]  /*4180*/  @!P0 LDG.E.U8 R121, desc[UR12][R92.64] ;  /* 0x0000000c5c798981 */ /* 0x000168000c1e1100 */
[----:B------:R-:W0:Y:S01]  /*4190*/  LDL R93, [R1+0xa8] ;  /* 0x0000a800015d7983 */ /* 0x000e220000100800 */
[----:B------:R-:W-:-:S03]  /*41a0*/  PRMT R123, RZ, 0x7610, R123 ;  /* 0x00007610ff7b7816 */ /* 0x000fc6000000007b */
[----:B----4-:R1:W-:Y:S01]  /*41b0*/  STS.U8 [R15+UR4+0x4000], R2 ;  /* 0x004000020f007988 */ /* 0x0103e20008000004 */
[----:B0-----:R-:W-:Y:S02]  /*41c0*/  IADD3 R92, P1, R0, R93, RZ ;  /* 0x0000005d005c7210 */ /* 0x001fe40007f3e0ff */
[----:B------:R-:W-:-:S05]  /*41d0*/  SHF.R.S32.HI R93, RZ, 0x1f, R0 ;  /* 0x0000001fff5d7819 */ /* 0x000fca0000011400 */
[----:B------:R-:W-:-:S05]  /*41e0*/  IMAD.X R93, R93, 0x1, R4, P1 ;  /* 0x000000015d5d7824 */ /* 0x000fca00008e0604 */
[----:B------:R0:W4:Y:S01]  /*41f0*/  @!P0 LDG.E.U8 R123, desc[UR12][R92.64] ;  /* 0x0000000c5c7b8981 */ /* 0x000122000c1e1100 */
[----:B---3--:R-:W-:Y:S02]  /*4200*/  PRMT R125, RZ, 0x7610, R125 ;  /* 0x00007610ff7d7816 */ /* 0x008fe4000000007d */
[----:B0-----:R-:W-:Y:S02]  /*4210*/  IADD3 R92, P1, R0, R3, RZ ;  /* 0x00000003005c7210 */ /* 0x001fe40007f3e0ff */
[----:B------:R-:W-:-:S05]  /*4220*/  SHF.R.S32.HI R93, RZ, 0x1f, R0 ;  /* 0x0000001fff5d7819 */ /* 0x000fca0000011400 */
[----:B------:R-:W-:-:S05]  /*4230*/  IMAD.X R93, R93, 0x1, R21, P1 ;  /* 0x000000015d5d7824 */ /* 0x000fca00008e0615 */
[----:B------:R0:W3:Y:S04]  /*4240*/  @!P0 LDG.E.U8 R125, desc[UR12][R92.64] ;  /* 0x0000000c5c7d8981 */ /* 0x0000e8000c1e1100 */
[----:B------:R-:W2:Y:S04]  /*4250*/  LDL.LU R92, [R1+0xac] ;  /* 0x0000ac00015c7983 */ /* 0x000ea80000300800 */
[----:B------:R-:W2:Y:S04]  /*4260*/  LDL R93, [R1+0xb8] ;  /* 0x0000b800015d7983 */ /* 0x000ea80000100800 */
[----:B-1----:R-:W5:Y:S01]  /*4270*/  LDL.LU R2, [R1+0xec] ;  /* 0x0000ec0001027983 */ /* 0x002f620000300800 */
[----:B------:R-:W-:-:S03]  /*4280*/  IADD3 R18, P4, R18, UR15, RZ ;  /* 0x0000000f12127c10 */ /* 0x000fc6000ff9e0ff */
[----:B-----5:R1:W-:Y:S04]  /*4290*/  STS.U8 [R15+UR4+0x4008], R2 ;  /* 0x004008020f007988 */ /* 0x0203e80008000004 */
[----:B--2---:R-:W-:Y:S04]  /*42a0*/  STS.U8 [R93+UR4+0x4000], R92 ;  /* 0x0040005c5d007988 */ /* 0x004fe80008000004 */
[----:B------:R2:W-:Y:S04]  /*42b0*/  STS.U8 [R93+UR4+0x4008], R5 ;  /* 0x004008055d007988 */ /* 0x0005e80008000004 */
[----:B-1----:R-:W5:Y:S04]  /*42c0*/  LDL.LU R15, [R1+0xe8] ;  /* 0x0000e800010f7983 */ /* 0x002f680000300800 */
[----:B------:R-:W4:Y:S04]  /*42d0*/  LDL.LU R2, [R1+0xe4] ;  /* 0x0000e40001027983 */ /* 0x000f280000300800 */
[----:B--2---:R-:W2:Y:S04]  /*42e0*/  LDL.LU R5, [R1+0xe0] ;  /* 0x0000e00001057983 */ /* 0x004ea80000300800 */
[----:B------:R-:W0:Y:S01]  /*42f0*/  LDL.LU R92, [R1] ;  /* 0x00000000015c7983 */ /* 0x000e220000300800 */
[----:B------:R-:W-:-:S02]  /*4300*/  IADD3 R17, P3, R17, UR15, RZ ;  /* 0x0000000f11117c10 */ /* 0x000fc4000ff7e0ff */
[----:B------:R-:W-:Y:S01]  /*4310*/  IADD3 R19, P5, R19, UR15, RZ ;  /* 0x0000000f13137c10 */ /* 0x000fe2000ffbe0ff */
[----:B------:R-:W3:Y:S01]  /*4320*/  LDL.LU R93, [R1+0x28] ;  /* 0x00002800015d7983 */ /* 0x000ee20000300800 */
[----:B------:R-:W-:Y:S02]  /*4330*/  IADD3.X R14, R14, UR16, RZ, P4, !PT ;  /* 0x000000100e0e7c10 */ /* 0x000fe4000a7fe4ff */
[----:B------:R-:W-:Y:S02]  /*4340*/  IADD3.X R91, R91, UR16, RZ, P3, !PT ;  /* 0x000000105b5b7c10 */ /* 0x000fe40009ffe4ff */
[----:B------:R-:W-:Y:S02]  /*4350*/  IADD3 R11, P4, R11, UR15, RZ ;  /* 0x0000000f0b0b7c10 */ /* 0x000fe4000ff9e0ff */
[----:B------:R-:W-:Y:S02]  /*4360*/  IADD3 R20, P6, R20, UR15, RZ ;  /* 0x0000000f14147c10 */ /* 0x000fe4000ffde0ff */
[----:B------:R-:W-:-:S02]  /*4370*/  IADD3.X R13, R13, UR16, RZ, P5, !PT ;  /* 0x000000100d0d7c10 */ /* 0x000fc4000affe4ff */
[----:B------:R-:W-:Y:S02]  /*4380*/  IADD3 R10, P5, R10, UR15, RZ ;  /* 0x0000000f0a0a7c10 */ /* 0x000fe4000ffbe0ff */
[----:B------:R-:W-:Y:S02]  /*4390*/  IADD3.X R12, R12, UR16, RZ, P6, !PT ;  /* 0x000000100c0c7c10 */ /* 0x000fe4000b7fe4ff */
[----:B------:R-:W-:Y:S01]  /*43a0*/  IADD3 R9, P6, R9, UR15, RZ ;  /* 0x0000000f09097c10 */ /* 0x000fe2000ffde0ff */
[----:B----4-:R1:W-:Y:S04]  /*43b0*/  STS.U8 [R2+UR4+0x3c00], R118 ;  /* 0x003c007602007988 */ /* 0x0103e80008000004 */
[----:B------:R4:W-:Y:S01]  /*43c0*/  STS.U8 [R2+UR4+0x3200], R114 ;  /* 0x0032007202007988 */ /* 0x0009e20008000004 */
[----:B0-----:R-:W-:-:S03]  /*43d0*/  IADD3 R92, P3, R92, UR15, RZ ;  /* 0x0000000f5c5c7c10 */ /* 0x001fc6000ff7e0ff */
[----:B------:R0:W-:Y:S04]  /*43e0*/  STS.U8 [R2+UR4+0x3000], R116 ;  /* 0x0030007402007988 */ /* 0x0001e80008000004 */
[----:B-1----:R-:W2:Y:S04]  /*43f0*/  LDL.LU R118, [R1+0x20] ;  /* 0x0000200001767983 */ /* 0x002ea80000300800 */
[----:B----4-:R-:W4:Y:S04]  /*4400*/  LDL.LU R114, [R1+0x38] ;  /* 0x0000380001727983 */ /* 0x010f280000300800 */
[----:B0-----:R-:W3:Y:S04]  /*4410*/  LDL.LU R116, [R1+0x30] ;  /* 0x0000300001747983 */ /* 0x001ee80000300800 */
[----:B------:R0:W-:Y:S04]  /*4420*/  STL [R1+0x8], R11 ;  /* 0x0000080b01007387 */ /* 0x0001e80000100800 */
[----:B------:R-:W-:Y:S04]  /*4430*/  STL [R1], R92 ;  /* 0x0000005c01007387 */ /* 0x000fe80000100800 */
[----:B0-----:R-:W2:Y:S04]  /*4440*/  LDL.LU R11, [R1+0xdc] ;  /* 0x0000dc00010b7983 */ /* 0x001ea80000300800 */
[----:B------:R0:W-:Y:S04]  /*4450*/  STL [R1+0x10], R10 ;  /* 0x0000100a01007387 */ /* 0x0001e80000100800 */
[----:B0-----:R-:W3:Y:S04]  /*4460*/  LDL.LU R10, [R1+0xd8] ;  /* 0x0000d800010a7983 */ /* 0x001ee80000300800 */
[----:B------:R0:W-:Y:S04]  /*4470*/  STL [R1+0x18], R9 ;  /* 0x0000180901007387 */ /* 0x0001e80000100800 */
[----:B0-----:R-:W3:Y:S04]  /*4480*/  LDL.LU R9, [R1+0xd4] ;  /* 0x0000d40001097983 */ /* 0x001ee80000300800 */
[----:B------:R-:W3:Y:S01]  /*4490*/  LDL.LU R92, [R1+0x4] ;  /* 0x00000400015c7983 */ /* 0x000ee20000300800 */
[----:B------:R-:W-:-:S02]  /*44a0*/  IADD3 R3, P0, R3, UR15, RZ ;  /* 0x0000000f03037c10 */ /* 0x000fc4000ff1e0ff */
[----:B-----5:R-:W-:Y:S02]  /*44b0*/  IADD3 R15, P1, R15, UR15, RZ ;  /* 0x0000000f0f0f7c10 */ /* 0x020fe4000ff3e0ff */
[----:B------:R-:W-:Y:S02]  /*44c0*/  IADD3.X R21, R21, UR16, RZ, P0, !PT ;  /* 0x0000001015157c10 */ /* 0x000fe400087fe4ff */
[----:B------:R-:W-:Y:S02]  /*44d0*/  IADD3 R16, P2, R16, UR15, RZ ;  /* 0x0000000f10107c10 */ /* 0x000fe4000ff5e0ff */
[----:B------:R-:W-:Y:S02]  /*44e0*/  IADD3 R22, P0, R22, UR15, RZ ;  /* 0x0000000f16167c10 */ /* 0x000fe4000ff1e0ff */
[----:B------:R-:W-:Y:S02]  /*44f0*/  IADD3.X R23, R23, UR16, RZ, P1, !PT ;  /* 0x0000001017177c10 */ /* 0x000fe40008ffe4ff */
[----:B------:R-:W-:Y:S01]  /*4500*/  IADD3 R88, P1, R88, UR15, RZ ;  /* 0x0000000f58587c10 */ /* 0x000fe2000ff3e0ff */
[----:B------:R0:W-:Y:S01]  /*4510*/  STS.U8 [R2+UR4+0x3400], R112 ;  /* 0x0034007002007988 */ /* 0x0001e20008000004 */
[----:B------:R-:W-:-:S02]  /*4520*/  IADD3.X R89, R89, UR16, RZ, P2, !PT ;  /* 0x0000001059597c10 */ /* 0x000fc400097fe4ff */
[----:B------:R-:W-:Y:S01]  /*4530*/  IADD3 R90, P2, R90, UR15, RZ ;  /* 0x0000000f5a5a7c10 */ /* 0x000fe2000ff5e0ff */
[----:B------:R1:W-:Y:S04]  /*4540*/  STS.U8 [R2+UR4+0x3600], R122 ;  /* 0x0036007a02007988 */ /* 0x0003e80008000004 */
[----:B------:R5:W-:Y:S04]  /*4550*/  STS.U8 [R2+UR4+0x3800], R120 ;  /* 0x0038007802007988 */ /* 0x000be80008000004 */
[----:B0-----:R-:W3:Y:S04]  /*4560*/  LDL.LU R112, [R1+0x40] ;  /* 0x0000400001707983 */ /* 0x001ee80000300800 */
[----:B-1----:R-:W3:Y:S04]  /*4570*/  LDL.LU R122, [R1+0xc] ;  /* 0x00000c00017a7983 */ /* 0x002ee80000300800 */
[----:B------:R0:W-:Y:S04]  /*4580*/  STS.U8 [R2+UR4+0x3a00], R124 ;  /* 0x003a007c02007988 */ /* 0x0001e80008000004 */
[----:B-----5:R-:W5:Y:S01]  /*4590*/  LDL.LU R120, [R1+0x48] ;  /* 0x0000480001787983 */ /* 0x020f620000300800 */
[----:B------:R-:W-:-:S03]  /*45a0*/  IADD3.X R8, R8, UR16, RZ, P3, !PT ;  /* 0x0000001008087c10 */ /* 0x000fc60009ffe4ff */
[----:B0-----:R-:W5:Y:S04]  /*45b0*/  LDL.LU R124, [R1+0x14] ;  /* 0x00001400017c7983 */ /* 0x001f680000300800 */
[----:B------:R-:W-:Y:S04]  /*45c0*/  STS.U8 [R2+UR4+0x1200], R97 ;  /* 0x0012006102007988 */ /* 0x000fe80008000004 */
        /* <DEDUP_REMOVED lines=13> */
[----:B------:R-:W-:Y:S01]  /*46a0*/  STS.U8 [R2+UR4+0x2e00], R108 ;  /* 0x002e006c02007988 */ /* 0x000fe20008000004 */
[----:B----4-:R-:W-:-:S02]  /*46b0*/  IADD3 R114, P3, R114, UR15, RZ ;  /* 0x0000000f72727c10 */ /* 0x010fc4000ff7e0ff */
[----:B--2---:R-:W-:Y:S02]  /*46c0*/  IADD3.X R11, R11, UR16, RZ, P0, !PT ;  /* 0x000000100b0b7c10 */ /* 0x004fe400087fe4ff */
[----:B------:R-:W-:-:S05]  /*46d0*/  IADD3 R118, P0, R118, UR15, RZ ;  /* 0x0000000f76767c10 */ /* 0x000fca000ff1e0ff */
[----:B------:R0:W-:Y:S01]  /*46e0*/  STL [R1+0x20], R118 ;  /* 0x0000207601007387 */ /* 0x0001e20000100800 */
[----:B---3--:R-:W-:Y:S02]  /*46f0*/  IADD3.X R10, R10, UR16, RZ, P1, !PT ;  /* 0x000000100a0a7c10 */ /* 0x008fe40008ffe4ff */
[----:B------:R-:W-:Y:S01]  /*4700*/  IADD3 R93, P1, R93, UR15, RZ ;  /* 0x0000000f5d5d7c10 */ /* 0x000fe2000ff3e0ff */
[----:B0-----:R-:W2:Y:S04]  /*4710*/  LDL.LU R118, [R1+0x50] ;  /* 0x0000500001767983 */ /* 0x001ea80000300800 */
[----:B------:R0:W-:Y:S01]  /*4720*/  STL [R1+0x28], R93 ;  /* 0x0000285d01007387 */ /* 0x0001e20000100800 */
[----:B------:R-:W-:Y:S02]  /*4730*/  IADD3.X R9, R9, UR16, RZ, P2, !PT ;  /* 0x0000001009097c10 */ /* 0x000fe400097fe4ff */
[----:B------:R-:W-:Y:S01]  /*4740*/  IADD3 R116, P2, R116, UR15, RZ ;  /* 0x0000000f74747c10 */ /* 0x000fe2000ff5e0ff */
[----:B0-----:R-:W3:Y:S04]  /*4750*/  LDL.LU R93, [R1+0x1c] ;  /* 0x00001c00015d7983 */ /* 0x001ee80000300800 */
[----:B------:R-:W4:Y:S04]  /*4760*/  LDL.LU R97, [R1+0x58] ;  /* 0x0000580001617983 */ /* 0x000f280000300800 */
[----:B------:R0:W-:Y:S04]  /*4770*/  STL [R1+0x30], R116 ;  /* 0x0000307401007387 */ /* 0x0001e80000100800 */
[----:B------:R-:W4:Y:S04]  /*4780*/  LDL.LU R96, [R1+0x24] ;  /* 0x0000240001607983 */ /* 0x000f280000300800 */
[----:B------:R-:W4:Y:S04]  /*4790*/  LDL.LU R103, [R1+0x60] ;  /* 0x0000600001677983 */ /* 0x000f280000300800 */
[----:B------:R-:W-:Y:S04]  /*47a0*/  STL [R1+0x38], R114 ;  /* 0x0000387201007387 */ /* 0x000fe80000100800 */
[----:B------:R-:W4:Y:S04]  /*47b0*/  LDL.LU R101, [R1+0x2c] ;  /* 0x00002c0001657983 */ /* 0x000f280000300800 */
[----:B------:R-:W4:Y:S04]  /*47c0*/  LDL.LU R100, [R1+0x68] ;  /* 0x0000680001647983 */ /* 0x000f280000300800 */
[----:B------:R-:W4:Y:S04]  /*47d0*/  LDL.LU R99, [R1+0x34] ;  /* 0x0000340001637983 */ /* 0x000f280000300800 */
[----:B------:R-:W4:Y:S04]  /*47e0*/  LDL.LU R104, [R1+0x70] ;  /* 0x0000700001687983 */ /* 0x000f280000300800 */
[----:B------:R-:W4:Y:S04]  /*47f0*/  LDL.LU R102, [R1+0x3c] ;  /* 0x00003c0001667983 */ /* 0x000f280000300800 */
[----:B------:R-:W4:Y:S04]  /*4800*/  LDL.LU R98, [R1+0x78] ;  /* 0x0000780001627983 */ /* 0x000f280000300800 */
[----:B------:R-:W4:Y:S01]  /*4810*/  LDL.LU R107, [R1+0x44] ;  /* 0x00004400016b7983 */ /* 0x000f220000300800 */
[----:B------:R-:W-:-:S03]  /*4820*/  IADD3.X R92, R92, UR16, RZ, P4, !PT ;  /* 0x000000105c5c7c10 */ /* 0x000fc6000a7fe4ff */
[----:B------:R-:W4:Y:S04]  /*4830*/  LDL.LU R106, [R1+0x80] ;  /* 0x00008000016a7983 */ /* 0x000f280000300800 */
[----:B------:R-:W4:Y:S04]  /*4840*/  LDL.LU R105, [R1+0x4c] ;  /* 0x00004c0001697983 */ /* 0x000f280000300800 */
[----:B------:R-:W4:Y:S04]  /*4850*/  LDL.LU R110, [R1+0x88] ;  /* 0x00008800016e7983 */ /* 0x000f280000300800 */
[----:B------:R-:W4:Y:S04]  /*4860*/  LDL.LU R109, [R1+0x54] ;  /* 0x00005400016d7983 */ /* 0x000f280000300800 */
[----:B------:R-:W4:Y:S04]  /*4870*/  LDL.LU R108, [R1+0x90] ;  /* 0x00009000016c7983 */ /* 0x000f280000300800 */
[----:B0-----:R-:W4:Y:S04]  /*4880*/  LDL.LU R116, [R1+0x5c] ;  /* 0x00005c0001747983 */ /* 0x001f280000300800 */
[----:B------:R0:W-:Y:S04]  /*4890*/  STL [R1+0x4], R92 ;  /* 0x0000045c01007387 */ /* 0x0001e80000100800 */
[----:B0-----:R-:W4:Y:S01]  /*48a0*/  LDL.LU R92, [R1+0x64] ;  /* 0x00006400015c7983 */ /* 0x001f220000300800 */
[----:B------:R-:W-:-:S02]  /*48b0*/  IADD3 R112, P4, R112, UR15, RZ ;  /* 0x0000000f70707c10 */ /* 0x000fc4000ff9e0ff */
[----:B------:R-:W-:Y:S01]  /*48c0*/  IADD3.X R122, R122, UR16, RZ, P5, !PT ;  /* 0x000000107a7a7c10 */ /* 0x000fe2000affe4ff */
[----:B------:R-:W4:Y:S01]  /*48d0*/  LDL.LU R114, [R1+0x6c] ;  /* 0x00006c0001727983 */ /* 0x000f220000300800 */
[----:B-----5:R-:W-:Y:S02]  /*48e0*/  IADD3 R120, P5, R120, UR15, RZ ;  /* 0x0000000f78787c10 */ /* 0x020fe4000ffbe0ff */
[----:B------:R-:W-:Y:S01]  /*48f0*/  IADD3.X R124, R124, UR16, RZ, P6, !PT ;  /* 0x000000107c7c7c10 */ /* 0x000fe2000b7fe4ff */
[----:B------:R0:W-:Y:S04]  /*4900*/  STL [R1+0x40], R112 ;  /* 0x0000407001007387 */ /* 0x0001e80000100800 */
[----:B0-----:R-:W5:Y:S04]  /*4910*/  LDL.LU R112, [R1+0xa8] ;  /* 0x0000a80001707983 */ /* 0x001f680000300800 */
[----:B------:R0:W-:Y:S04]  /*4920*/  STL [R1+0xc], R122 ;  /* 0x00000c7a01007387 */ /* 0x0001e80000100800 */
[----:B0-----:R-:W5:Y:S04]  /*4930*/  LDL.LU R122, [R1+0x74] ;  /* 0x00007400017a7983 */ /* 0x001f680000300800 */
[----:B------:R0:W-:Y:S04]  /*4940*/  STL [R1+0x48], R120 ;  /* 0x0000487801007387 */ /* 0x0001e80000100800 */
[----:B0-----:R-:W5:Y:S04]  /*4950*/  LDL.LU R120, [R1+0x7c] ;  /* 0x00007c0001787983 */ /* 0x001f680000300800 */
[----:B------:R0:W-:Y:S04]  /*4960*/  STL [R1+0x14], R124 ;  /* 0x0000147c01007387 */ /* 0x0001e80000100800 */
[----:B0-----:R-:W5:Y:S01]  /*4970*/  LDL.LU R124, [R1+0x8c] ;  /* 0x00008c00017c7983 */ /* 0x001f620000300800 */
[----:B--2---:R-:W-:-:S05]  /*4980*/  IADD3 R118, P6, R118, UR15, RZ ;  /* 0x0000000f76767c10 */ /* 0x004fca000ffde0ff */
[----:B------:R0:W-:Y:S01]  /*4990*/  STL [R1+0x50], R118 ;  /* 0x0000507601007387 */ /* 0x0001e20000100800 */
[----:B---3--:R-:W-:-:S03]  /*49a0*/  IADD3.X R93, R93, UR16, RZ, P0, !PT ;  /* 0x000000105d5d7c10 */ /* 0x008fc600087fe4ff */
[----:B0-----:R-:W2:Y:S01]  /*49b0*/  LDL.LU R118, [R1+0x94] ;  /* 0x0000940001767983 */ /* 0x001ea20000300800 */
[----:B----4-:R-:W-:-:S03]  /*49c0*/  IADD3 R97, P0, R97, UR15, RZ ;  /* 0x0000000f61617c10 */ /* 0x010fc6000ff1e0ff */
[----:B------:R0:W-:Y:S01]  /*49d0*/  STL [R1+0x1c], R93 ;  /* 0x00001c5d01007387 */ /* 0x0001e20000100800 */
[----:B------:R-:W-:-:S03]  /*49e0*/  IADD3.X R96, R96, UR16, RZ, P1, !PT ;  /* 0x0000001060607c10 */ /* 0x000fc60008ffe4ff */
[----:B0-----:R-:W3:Y:S01]  /*49f0*/  LDL.LU R93, [R1+0x9c] ;  /* 0x00009c00015d7983 */ /* 0x001ee20000300800 */
[----:B------:R-:W-:-:S03]  /*4a00*/  IADD3 R103, P1, R103, UR15, RZ ;  /* 0x0000000f67677c10 */ /* 0x000fc6000ff3e0ff */
[----:B------:R-:W-:Y:S01]  /*4a10*/  STL [R1+0x58], R97 ;  /* 0x0000586101007387 */ /* 0x000fe20000100800 */
[----:B------:R-:W-:-:S03]  /*4a20*/  IADD3.X R101, R101, UR16, RZ, P2, !PT ;  /* 0x0000001065657c10 */ /* 0x000fc600097fe4ff */
[----:B------:R-:W-:Y:S01]  /*4a30*/  STL [R1+0x24], R96 ;  /* 0x0000246001007387 */ /* 0x000fe20000100800 */
        /* <DEDUP_REMOVED lines=20> */
[----:B------:R-:W-:Y:S02]  /*4b80*/  IADD3 R108, P0, R108, UR15, RZ ;  /* 0x0000000f6c6c7c10 */ /* 0x000fe4000ff1e0ff */
[----:B------:R-:W-:Y:S02]  /*4b90*/  IADD3.X R116, R116, UR16, RZ, P1, !PT ;  /* 0x0000001074747c10 */ /* 0x000fe40008ffe4ff */
[----:B------:R-:W-:Y:S01]  /*4ba0*/  IADD3 R7, P1, R7, UR15, RZ ;  /* 0x0000000f07077c10 */ /* 0x000fe2000ff3e0ff */
[----:B------:R-:W-:Y:S04]  /*4bb0*/  STL [R1+0x88], R110 ;  /* 0x0000886e01007387 */ /* 0x000fe80000100800 */
[----:B------:R-:W-:Y:S04]  /*4bc0*/  STL [R1+0x54], R109 ;  /* 0x0000546d01007387 */ /* 0x000fe80000100800 */
[----:B------:R0:W-:Y:S01]  /*4bd0*/  STL [R1+0x98], R7 ;  /* 0x0000980701007387 */ /* 0x0001e20000100800 */
[----:B------:R-:W-:-:S02]  /*4be0*/  IADD3.X R92, R92, UR16, RZ, P2, !PT ;  /* 0x000000105c5c7c10 */ /* 0x000fc400097fe4ff */
[----:B------:R-:W-:Y:S01]  /*4bf0*/  IADD3 R6, P2, R6, UR15, RZ ;  /* 0x0000000f06067c10 */ /* 0x000fe2000ff5e0ff */
[----:B------:R-:W-:Y:S04]  /*4c00*/  STL [R1+0x90], R108 ;  /* 0x0000906c01007387 */ /* 0x000fe80000100800 */
[----:B0-----:R-:W4:Y:S04]  /*4c10*/  LDL.LU R7, [R1+0xd0] ;  /* 0x0000d00001077983 */ /* 0x001f280000300800 */
[----:B------:R-:W-:Y:S04]  /*4c20*/  STL [R1+0x5c], R116 ;  /* 0x00005c7401007387 */ /* 0x000fe80000100800 */
[----:B------:R0:W-:Y:S04]  /*4c30*/  STL [R1+0xa0], R6 ;  /* 0x0000a00601007387 */ /* 0x0001e80000100800 */
[----:B0-----:R-:W2:Y:S01]  /*4c40*/  LDL.LU R6, [R1+0xcc] ;  /* 0x0000cc0001067983 */ /* 0x001ea20000300800 */
[----:B------:R-:W-:-:S02]  /*4c50*/  IADD3.X R114, R114, UR16, RZ, P3, !PT ;  /* 0x0000001072727c10 */ /* 0x000fc40009ffe4ff */
[----:B-----5:R-:W-:Y:S01]  /*4c60*/  IADD3 R112, P3, R112, UR15, RZ ;  /* 0x0000000f70707c10 */ /* 0x020fe2000ff7e0ff */
[----:B------:R0:W-:Y:S01]  /*4c70*/  STL [R1+0x64], R92 ;  /* 0x0000645c01007387 */ /* 0x0001e20000100800 */
[----:B------:R-:W-:-:S03]  /*4c80*/  IADD3.X R122, R122, UR16, RZ, P4, !PT ;  /* 0x000000107a7a7c10 */ /* 0x000fc6000a7fe4ff */
[----:B------:R-:W-:Y:S04]  /*4c90*/  STL [R1+0x6c], R114 ;  /* 0x00006c7201007387 */ /* 0x000fe80000100800 */
[----:B------:R-:W-:Y:S01]  /*4ca0*/  STL [R1+0xa8], R112 ;  /* 0x0000a87001007387 */ /* 0x000fe20000100800 */
[----:B------:R-:W-:-:S03]  /*4cb0*/  IADD3.X R120, R120, UR16, RZ, P5, !PT ;  /* 0x0000001078787c10 */ /* 0x000fc6000affe4ff */
[----:B------:R-:W-:Y:S04]  /*4cc0*/  STL [R1+0x74], R122 ;  /* 0x0000747a01007387 */ /* 0x000fe80000100800 */
        /* <DEDUP_REMOVED lines=8> */
[----:B------:R-:W-:Y:S04]  /*4d50*/  STS.U8 [R2+UR4], R123 ;  /* 0x0000007b02007988 */ /* 0x000fe80008000004 */
[----:B------:R-:W-:Y:S01]  /*4d60*/  STS.U8 [R2+UR4+0x3e00], R125 ;  /* 0x003e007d02007988 */ /* 0x000fe20008000004 */
[----:B------:R-:W-:Y:S01]  /*4d70*/  USHF.L.U32 UR6, UR14, 0x6, URZ ;  /* 0x000000060e067899 */ /* 0x000fe2000800063f */
[----:B------:R-:W-:Y:S01]  /*4d80*/  UMOV UR9, 0xc0000010 ;  /* 0xc000001000097882 */ /* 0x000fe20000000000 */
[----:B------:R1:W-:Y:S06]  /*4d90*/  MEMBAR.ALL.CTA ;  /* 0x0000000000007992 */ /* 0x0003ec0000008000 */
[----:B-1----:R-:W1:Y:S01]  /*4da0*/  FENCE.VIEW.ASYNC.S ;  /* 0x00000000000073c6 */ /* 0x002e620000000000 */
[----:B------:R-:W-:Y:S01]  /*4db0*/  ULOP3.LUT UR6, UR6, 0x300, URZ, 0xc0, !UPT ;  /* 0x0000030006067892 */ /* 0x000fe2000f8ec03f */
[----:B------:R-:W-:Y:S01]  /*4dc0*/  UMOV UR11, 0xc0000010 ;  /* 0xc0000010000b7882 */ /* 0x000fe20000000000 */
[----:B--2---:R-:W-:Y:S01]  /*4dd0*/  IADD3.X R6, R6, UR16, RZ, P6, !PT ;  /* 0x0000001006067c10 */ /* 0x004fe2000b7fe4ff */
[----:B-1----:R-:W-:Y:S01]  /*4de0*/  BAR.SYNC.DEFER_BLOCKING 0x0 ;  /* 0x0000000000007b1d */ /* 0x002fe20000010000 */
[----:B------:R-:W-:-:S02]  /*4df0*/  IADD3.X R124, R124, UR16, RZ, P0, !PT ;  /* 0x000000107c7c7c10 */ /* 0x000fc400087fe4ff */
[----:B------:R-:W-:-:S05]  /*4e00*/  IADD3.X R4, R4, UR16, RZ, P3, !PT ;  /* 0x0000001004047c10 */ /* 0x000fca0009ffe4ff */
[----:B0-----:R-:W0:Y:S01]  /*4e10*/  LDC R92, c[0x0][0x238] ;  /* 0x00008e00ff5c7b82 */ /* 0x001e220000000800 */
[----:B------:R1:W-:Y:S04]  /*4e20*/  STL [R1+0x84], R6 ;  /* 0x0000840601007387 */ /* 0x0003e80000100800 */
[----:B------:R-:W-:Y:S04]  /*4e30*/  STL [R1+0x7c], R120 ;  /* 0x00007c7801007387 */ /* 0x000fe80000100800 */
[----:B-1----:R-:W2:Y:S01]  /*4e40*/  LDL.LU R6, [R1+0xc8] ;  /* 0x0000c80001067983 */ /* 0x002ea20000300800 */
[----:B------:R-:W-:-:S04]  /*4e50*/  ULEA.HI UR6, UR4, UR6, URZ, 0x1c ;  /* 0x0000000604067291 */ /* 0x000fc8000f8fe03f */
[----:B------:R-:W-:Y:S01]  /*4e60*/  ULOP3.LUT UR10, UR6, 0x3fff, URZ, 0xc0, !UPT ;  /* 0x00003fff060a7892 */ /* 0x000fe2000f8ec03f */
[----:B------:R-:W-:-:S08]  /*4e70*/  WARPGROUP.ARRIVE ;  /* 0x00000000000079c5 */ /* 0x000fd00000000000 */
[----:B------:R-:W-:Y:S01]  /*4e80*/  QGMMA.64x128x32.F32.E5M2.E5M2 R24, gdesc[UR8], R24, gsb0 ;  /* 0x01e00000081879f3 */ /* 0x000fe20008003818 */
[----:B------:R-:W-:Y:S04]  /*4e90*/  STL [R1+0x8c], R124 ;  /* 0x00008c7c01007387 */ /* 0x000fe80000100800 */
[----:B------:R1:W-:Y:S01]  /*4ea0*/  STL [R1+0xa4], R4 ;  /* 0x0000a40401007387 */ /* 0x0003e20000100800 */
[----:B------:R-:W-:Y:S02]  /*4eb0*/  IADD3.X R118, R118, UR16, RZ, P1, !PT ;  /* 0x0000001076767c10 */ /* 0x000fe40008ffe4ff */
[----:B---3--:R-:W-:Y:S01]  /*4ec0*/  IADD3.X R93, R93, UR16, RZ, P2, !PT ;  /* 0x000000105d5d7c10 */ /* 0x008fe200097fe4ff */
[----:B-1----:R-:W1:Y:S01]  /*4ed0*/  S2R R4, SR_TID.X ;  /* 0x0000000000047919 */ /* 0x002e620000002100 */
[----:B------:R-:W-:Y:S01]  /*4ee0*/  VIADD R5, R5, 0xffffffff ;  /* 0xffffffff05057836 */ /* 0x000fe20000000000 */
[----:B------:R3:W-:Y:S04]  /*4ef0*/  STL [R1+0x94], R118 ;  /* 0x0000947601007387 */ /* 0x0007e80000100800 */
[----:B------:R3:W-:Y:S01]  /*4f00*/  STL [R1+0x9c], R93 ;  /* 0x00009c5d01007387 */ /* 0x0007e20000100800 */
[----:B------:R-:W-:Y:S01]  /*4f10*/  ISETP.NE.U32.AND P5, PT, R5, RZ, PT ;  /* 0x000000ff0500720c */ /* 0x000fe20003fa5070 */
[----:B0-----:R-:W-:Y:S01]  /*4f20*/  IMAD.SHL.U32 R92, R92, 0x20, RZ ;  /* 0x000000205c5c7824 */ /* 0x001fe200078e00ff */
[----:B------:R-:W-:-:S04]  /*4f30*/  UIADD3 UR7, UR7, -0x20, URZ ;  /* 0xffffffe007077890 */ /* 0x000fc8000fffe03f */
[----:B----4-:R-:W-:Y:S02]  /*4f40*/  IADD3 R7, P4, R92, R7, RZ ;  /* 0x000000075c077210 */ /* 0x010fe40007f9e0ff */
[----:B-1----:R-:W-:Y:S01]  /*4f50*/  LOP3.LUT R4, R4, 0x1f, RZ, 0xc0, !PT ;  /* 0x0000001f04047812 */ /* 0x002fe200078ec0ff */
[----:B------:R-:W-:Y:S02]  /*4f60*/  WARPGROUP.DEPBAR.LE gsb0, 0x0 ;  /* 0x00008000000079c5 */ /* 0x000fe40000010000 */
[----:B--2---:R-:W-:Y:S02]  /*4f70*/  LEA.HI.X.SX32 R6, R92, R6, 0x1, P4 ;  /* 0x000000065c067211 */ /* 0x004fe400020f0eff */
[----:B---3--:R-:W-:Y:S06]  /*4f80*/  @P5 BRA `(.L_x_2) ;  /* 0xffffffe000f85947 */ /* 0x008fec000383ffff */
.L_x_1:
[----:B------:R-:W2:Y:S01]  /*4f90*/  LDL.LU R93, [R1+0xc0] ;  /* 0x0000c000015d7983 */ /* 0x000ea20000300800 */
[----:B------:R-:W-:Y:S01]  /*4fa0*/  F2FP.SATFINITE.E5M2.F32.PACK_AB_MERGE_C R24, R25, R24, RZ ;  /* 0x000000181918723e */ /* 0x000fe200048060ff */
[----:B------:R-:W-:Y:S01]  /*4fb0*/  ULDC UR6, c[0x0][0x244] ;  /* 0x0000910000067ab9 */ /* 0x000fe20000000800 */
[----:B------:R-:W-:Y:S01]  /*4fc0*/  F2FP.SATFINITE.E5M2.F32.PACK_AB_MERGE_C R28, R29, R28, RZ ;  /* 0x0000001c1d1c723e */ /* 0x000fe200048060ff */
[----:B------:R-:W3:Y:S01]  /*4fd0*/  LDL.LU R88, [R1+0xbc] ;  /* 0x0000bc0001587983 */ /* 0x000ee20000300800 */
[----:B------:R-:W-:Y:S01]  /*4fe0*/  F2FP.SATFINITE.E5M2.F32.PACK_AB_MERGE_C R32, R33, R32, RZ ;  /* 0x000000202120723e */ /* 0x000fe200048060ff */
[----:B------:R-:W-:Y:S01]  /*4ff0*/  ULDC.64 UR8, c[0x0][0x228] ;  /* 0x00008a0000087ab9 */ /* 0x000fe20000000a00 */
[----:B------:R-:W-:Y:S01]  /*5000*/  F2FP.SATFINITE.E5M2.F32.PACK_AB_MERGE_C R40, R41, R40, RZ ;  /* 0x000000282928723e */ /* 0x000fe200048060ff */
[----:B------:R-:W1:Y:S01]  /*5010*/  S2R R92, SR_TID.X ;  /* 0x00000000005c7919 */ /* 0x000e620000002100 */
[----:B------:R-:W-:Y:S02]  /*5020*/  F2FP.SATFINITE.E5M2.F32.PACK_AB_MERGE_C R44, R45, R44, RZ ;  /* 0x0000002c2d2c723e */ /* 0x000fe400048060ff */
[----:B------:R-:W-:-:S02]  /*5030*/  F2FP.SATFINITE.E5M2.F32.PACK_AB_MERGE_C R48, R49, R48, RZ ;  /* 0x000000303130723e */ /* 0x000fc400048060ff */
[----:B------:R-:W-:Y:S02]  /*5040*/  F2FP.SATFINITE.E5M2.F32.PACK_AB_MERGE_C R56, R57, R56, RZ ;  /* 0x000000383938723e */ /* 0x000fe400048060ff */
[----:B------:R-:W-:Y:S02]  /*5050*/  F2FP.SATFINITE.E5M2.F32.PACK_AB_MERGE_C R60, R61, R60, RZ ;  /* 0x0000003c3d3c723e */ /* 0x000fe400048060ff */
[----:B------:R-:W-:Y:S02]  /*5060*/  F2FP.SATFINITE.E5M2.F32.PACK_AB_MERGE_C R64, R65, R64, RZ ;  /* 0x000000404140723e */ /* 0x000fe400048060ff */
[----:B------:R-:W-:Y:S02]  /*5070*/  LOP3.LUT R24, R24, 0xffff, RZ, 0xc0, !PT ;  /* 0x0000ffff18187812 */ /* 0x000fe400078ec0ff */
[----:B------:R-:W-:Y:S02]  /*5080*/  LOP3.LUT R17, R28, 0xffff, RZ, 0xc0, !PT ;  /* 0x0000ffff1c117812 */ /* 0x000fe400078ec0ff */
[----:B------:R-:W-:-:S02]  /*5090*/  LOP3.LUT R32, R32, 0xffff, RZ, 0xc0, !PT ;  /* 0x0000ffff20207812 */ /* 0x000fc400078ec0ff */
[----:B------:R-:W-:Y:S02]  /*50a0*/  F2FP.SATFINITE.E5M2.F32.PACK_AB_MERGE_C R72, R73, R72, RZ ;  /* 0x000000484948723e */ /* 0x000fe400048060ff */
[----:B------:R-:W-:Y:S02]  /*50b0*/  F2FP.SATFINITE.E5M2.F32.PACK_AB_MERGE_C R76, R77, R76, RZ ;  /* 0x0000004c4d4c723e */ /* 0x000fe400048060ff */
[----:B------:R-:W-:Y:S02]  /*50c0*/  F2FP.SATFINITE.E5M2.F32.PACK_AB_MERGE_C R80, R81, R80, RZ ;  /* 0x000000505150723e */ /* 0x000fe400048060ff */
[----:B------:R-:W-:Y:S02]  /*50d0*/  F2FP.SATFINITE.E5M2.F32.PACK_AB_MERGE_C R42, R43, R42, RZ ;  /* 0x0000002a2b2a723e */ /* 0x000fe400048060ff */
[----:B------:R-:W-:Y:S02]  /*50e0*/  F2FP.SATFINITE.E5M2.F32.PACK_AB_MERGE_C R46, R47, R46, RZ ;  /* 0x0000002e2f2e723e */ /* 0x000fe400048060ff */
[----:B------:R-:W-:-:S02]  /*50f0*/  F2FP.SATFINITE.E5M2.F32.PACK_AB_MERGE_C R50, R51, R50, RZ ;  /* 0x000000323332723e */ /* 0x000fc400048060ff */
[----:B------:R-:W-:Y:S02]  /*5100*/  F2FP.SATFINITE.E5M2.F32.PACK_AB_MERGE_C R26, R27, R26, RZ ;  /* 0x0000001a1b1a723e */ /* 0x000fe400048060ff */
[----:B------:R-:W-:Y:S01]  /*5110*/  F2FP.SATFINITE.E5M2.F32.PACK_AB_MERGE_C R30, R31, R30, RZ ;  /* 0x0000001e1f1e723e */ /* 0x000fe200048060ff */
[----:B-1----:R-:W-:Y:S01]  /*5120*/  IMAD.SHL.U32 R0, R92, 0x400, RZ ;  /* 0x000004005c007824 */ /* 0x002fe200078e00ff */
[----:B------:R-:W-:Y:S02]  /*5130*/  F2FP.SATFINITE.E5M2.F32.PACK_AB_MERGE_C R34, R35, R34, RZ ;  /* 0x000000222322723e */ /* 0x000fe400048060ff */
[----:B------:R-:W-:Y:S02]  /*5140*/  F2FP.SATFINITE.E5M2.F32.PACK_AB_MERGE_C R74, R75, R74, RZ ;  /* 0x0000004a4b4a723e */ /* 0x000fe400048060ff */
[----:B------:R-:W-:Y:S01]  /*5150*/  LOP3.LUT R0, R0, 0x6000, RZ, 0xc0, !PT ;  /* 0x0000600000007812 */ /* 0x000fe200078ec0ff */
[----:B------:R-:W-:Y:S01]  /*5160*/  IMAD.SHL.U32 R9, R92, 0x10, RZ ;  /* 0x000000105c097824 */ /* 0x000fe200078e00ff */
[----:B------:R-:W-:-:S02]  /*5170*/  LOP3.LUT R40, R40, 0xffff, RZ, 0xc0, !PT ;  /* 0x0000ffff28287812 */ /* 0x000fc400078ec0ff */
[----:B------:R-:W-:Y:S02]  /*5180*/  LOP3.LUT R19, R44, 0xffff, RZ, 0xc0, !PT ;  /* 0x0000ffff2c137812 */ /* 0x000fe400078ec0ff */
[----:B------:R-:W-:Y:S02]  /*5190*/  LOP3.LUT R48, R48, 0xffff, RZ, 0xc0, !PT ;  /* 0x0000ffff30307812 */ /* 0x000fe400078ec0ff */
[----:B------:R-:W-:Y:S02]  /*51a0*/  LOP3.LUT R56, R56, 0xffff, RZ, 0xc0, !PT ;  /* 0x0000ffff38387812 */ /* 0x000fe400078ec0ff */
[----:B------:R-:W-:Y:S02]  /*51b0*/  LOP3.LUT R21, R60, 0xffff, RZ, 0xc0, !PT ;  /* 0x0000ffff3c157812 */ /* 0x000fe400078ec0ff */
[----:B------:R-:W-:Y:S02]  /*51c0*/  LOP3.LUT R64, R64, 0xffff, RZ, 0xc0, !PT ;  /* 0x0000ffff40407812 */ /* 0x000fe400078ec0ff */
[----:B------:R-:W-:-:S02]  /*51d0*/  PRMT R3, R32, 0x3340, R1 ;  /* 0x0000334020037816 */ /* 0x000fc40000000001 */
[----:B------:R-:W-:Y:S02]  /*51e0*/  PRMT R4, R24, 0x3340, R17 ;  /* 0x0000334018047816 */ /* 0x000fe40000000011 */
[----:B------:R-:W-:Y:S02]  /*51f0*/  PRMT R5, R40, 0x3340, R19 ;  /* 0x0000334028057816 */ /* 0x000fe40000000013 */
[----:B------:R-:W-:Y:S02]  /*5200*/  PRMT R7, R64, 0x3340, R1 ;  /* 0x0000334040077816 */ /* 0x000fe40000000001 */
[----:B------:R-:W-:Y:S02]  /*5210*/  PRMT R6, R56, 0x3340, R21 ;  /* 0x0000334038067816 */ /* 0x000fe40000000015 */
[----:B------:R-:W-:Y:S02]  /*5220*/  PRMT R4, R4, 0x5410, R3 ;  /* 0x0000541004047816 */ /* 0x000fe40000000003 */
[----:B------:R-:W-:-:S02]  /*5230*/  LOP3.LUT R80, R80, 0xffff, RZ, 0xc0, !PT ;  /* 0x0000ffff50507812 */ /* 0x000fc400078ec0ff */
[----:B------:R-:W-:Y:S02]  /*5240*/  LOP3.LUT R72, R72, 0xffff, RZ, 0xc0, !PT ;  /* 0x0000ffff48487812 */ /* 0x000fe400078ec0ff */
[----:B------:R-:W-:Y:S02]  /*5250*/  LOP3.LUT R23, R76, 0xffff, RZ, 0xc0, !PT ;  /* 0x0000ffff4c177812 */ /* 0x000fe400078ec0ff */
[----:B------:R-:W-:Y:S02]  /*5260*/  LOP3.LUT R42, R42, 0xffff, RZ, 0xc0, !PT ;  /* 0x0000ffff2a2a7812 */ /* 0x000fe400078ec0ff */
[----:B------:R-:W-:Y:S02]  /*5270*/  LOP3.LUT R27, R46, 0xffff, RZ, 0xc0, !PT ;  /* 0x0000ffff2e1b7812 */ /* 0x000fe400078ec0ff */
[----:B------:R-:W-:Y:S02]  /*5280*/  LOP3.LUT R50, R50, 0xffff, RZ, 0xc0, !PT ;  /* 0x0000ffff32327812 */ /* 0x000fe400078ec0ff */
[----:B------:R-:W-:-:S02]  /*5290*/  F2FP.SATFINITE.E5M2.F32.PACK_AB_MERGE_C R78, R79, R78, RZ ;  /* 0x0000004e4f4e723e */ /* 0x000fc400048060ff */
[----:B------:R-:W-:Y:S02]  /*52a0*/  F2FP.SATFINITE.E5M2.F32.PACK_AB_MERGE_C R82, R83, R82, RZ ;  /* 0x000000525352723e */ /* 0x000fe400048060ff */
[----:B------:R-:W-:Y:S02]  /*52b0*/  PRMT R6, R6, 0x5410, R7 ;  /* 0x0000541006067816 */ /* 0x000fe40000000007 */
[----:B------:R-:W-:Y:S02]  /*52c0*/  LOP3.LUT R26, R26, 0xffff, RZ, 0xc0, !PT ;  /* 0x0000ffff1a1a7812 */ /* 0x000fe400078ec0ff */
[----:B------:R-:W-:Y:S02]  /*52d0*/  LOP3.LUT R25, R30, 0xffff, RZ, 0xc0, !PT ;  /* 0x0000ffff1e197812 */ /* 0x000fe400078ec0ff */
[----:B------:R-:W-:Y:S02]  /*52e0*/  LOP3.LUT R34, R34, 0xffff, RZ, 0xc0, !PT ;  /* 0x0000ffff22227812 */ /* 0x000fe400078ec0ff */
[----:B------:R-:W-:-:S02]  /*52f0*/  F2FP.SATFINITE.E5M2.F32.PACK_AB_MERGE_C R58, R59, R58, RZ ;  /* 0x0000003a3b3a723e */ /* 0x000fc400048060ff */
[----:B------:R-:W-:Y:S02]  /*5300*/  F2FP.SATFINITE.E5M2.F32.PACK_AB_MERGE_C R62, R63, R62, RZ ;  /* 0x0000003e3f3e723e */ /* 0x000fe400048060ff */
[----:B------:R-:W-:Y:S02]  /*5310*/  F2FP.SATFINITE.E5M2.F32.PACK_AB_MERGE_C R66, R67, R66, RZ ;  /* 0x000000424342723e */ /* 0x000fe400048060ff */
[----:B------:R-:W-:Y:S02]  /*5320*/  PRMT R7, R72, 0x3340, R23 ;  /* 0x0000334048077816 */ /* 0x000fe40000000017 */
[----:B------:R-:W-:Y:S02]  /*5330*/  PRMT R13, R50, 0x3340, R1 ;  /* 0x00003340320d7816 */ /* 0x000fe40000000001 */
[----:B------:R-:W-:Y:S02]  /*5340*/  PRMT R12, R42, 0x3340, R27 ;  /* 0x000033402a0c7816 */ /* 0x000fe4000000001b */
[----:B------:R-:W-:-:S02]  /*5350*/  LOP3.LUT R82, R82, 0xffff, RZ, 0xc0, !PT ;  /* 0x0000ffff52527812 */ /* 0x000fc400078ec0ff */
[----:B------:R-:W-:Y:S02]  /*5360*/  LOP3.LUT R74, R74, 0xffff, RZ, 0xc0, !PT ;  /* 0x0000ffff4a4a7812 */ /* 0x000fe400078ec0ff */
[----:B------:R-:W-:Y:S02]  /*5370*/  LOP3.LUT R31, R78, 0xffff, RZ, 0xc0, !PT ;  /* 0x0000ffff4e1f7812 */ /* 0x000fe400078ec0ff */
[----:B------:R-:W-:Y:S02]  /*5380*/  PRMT R11, R34, 0x3340, R1 ;  /* 0x00003340220b7816 */ /* 0x000fe40000000001 */
[----:B------:R-:W-:Y:S01]  /*5390*/  PRMT R10, R26, 0x3340, R25 ;  /* 0x000033401a0a7816 */ /* 0x000fe20000000019 */
[----:B------:R-:W-:Y:S01]  /*53a0*/  IMAD.SHL.U32 R14, R92, 0x4, RZ ;  /* 0x000000045c0e7824 */ /* 0x000fe200078e00ff */
[----:B------:R-:W-:Y:S02]  /*53b0*/  LOP3.LUT R58, R58, 0xffff, RZ, 0xc0, !PT ;  /* 0x0000ffff3a3a7812 */ /* 0x000fe400078ec0ff */
[----:B------:R-:W-:-:S02]  /*53c0*/  LOP3.LUT R29, R62, 0xffff, RZ, 0xc0, !PT ;  /* 0x0000ffff3e1d7812 */ /* 0x000fc400078ec0ff */
[----:B------:R-:W-:Y:S02]  /*53d0*/  LOP3.LUT R66, R66, 0xffff, RZ, 0xc0, !PT ;  /* 0x0000ffff42427812 */ /* 0x000fe400078ec0ff */
[----:B0-----:R-:W-:Y:S02]  /*53e0*/  SHF.R.U32.HI R16, RZ, 0x8, R48 ;  /* 0x00000008ff107819 */ /* 0x001fe40000011630 */
[----:B------:R-:W-:Y:S02]  /*53f0*/  F2FP.SATFINITE.E5M2.F32.PACK_AB_MERGE_C R38, R39, R38, RZ ;  /* 0x000000262726723e */ /* 0x000fe400048060ff */
[----:B------:R-:W-:Y:S02]  /*5400*/  LOP3.LUT R16, R16, 0xffff, RZ, 0xc0, !PT ;  /* 0x0000ffff10107812 */ /* 0x000fe400078ec0ff */
[----:B------:R-:W-:Y:S02]  /*5410*/  F2FP.SATFINITE.E5M2.F32.PACK_AB_MERGE_C R68, R69, R68, RZ ;  /* 0x000000444544723e */ /* 0x000fe400048060ff */
[----:B------:R-:W-:-:S02]  /*5420*/  F2FP.SATFINITE.E5M2.F32.PACK_AB_MERGE_C R36, R37, R36, RZ ;  /* 0x000000242524723e */ /* 0x000fc400048060ff */
[----:B------:R-:W-:Y:S02]  /*5430*/  F2FP.SATFINITE.E5M2.F32.PACK_AB_MERGE_C R84, R85, R84, RZ ;  /* 0x000000545554723e */ /* 0x000fe400048060ff */
[----:B------:R-:W-:Y:S02]  /*5440*/  LOP3.LUT R38, R38, 0xffff, RZ, 0xc0, !PT ;  /* 0x0000ffff26267812 */ /* 0x000fe400078ec0ff */
[----:B------:R-:W-:Y:S02]  /*5450*/  F2FP.SATFINITE.E5M2.F32.PACK_AB_MERGE_C R52, R53, R52, RZ ;  /* 0x000000343534723e */ /* 0x000fe400048060ff */
[----:B------:R-:W-:Y:S02]  /*5460*/  F2FP.SATFINITE.E5M2.F32.PACK_AB_MERGE_C R54, R55, R54, RZ ;  /* 0x000000363736723e */ /* 0x000fe400048060ff */
[----:B------:R-:W-:Y:S02]  /*5470*/  F2FP.SATFINITE.E5M2.F32.PACK_AB_MERGE_C R70, R71, R70, RZ ;  /* 0x000000464746723e */ /* 0x000fe400048060ff */
[----:B------:R-:W-:-:S02]  /*5480*/  F2FP.SATFINITE.E5M2.F32.PACK_AB_MERGE_C R86, R87, R86, RZ ;  /* 0x000000565756723e */ /* 0x000fc400048060ff */
[----:B------:R-:W-:Y:S02]  /*5490*/  LOP3.LUT R84, R84, 0xffff, RZ, 0xc0, !PT ;  /* 0x0000ffff54547812 */ /* 0x000fe400078ec0ff */
[----:B------:R-:W-:Y:S02]  /*54a0*/  LOP3.LUT R52, R52, 0xffff, RZ, 0xc0, !PT ;  /* 0x0000ffff34347812 */ /* 0x000fe400078ec0ff */
[----:B------:R-:W-:Y:S02]  /*54b0*/  LOP3.LUT R86, R86, 0xffff, RZ, 0xc0, !PT ;  /* 0x0000ffff56567812 */ /* 0x000fe400078ec0ff */
[----:B--2---:R-:W-:Y:S01]  /*54c0*/  LOP3.LUT R8, R0, 0x60, R93, 0xf8, !PT ;  /* 0x0000006000087812 */ /* 0x004fe200078ef85d */
[----:B------:R-:W-:-:S05]  /*54d0*/  IMAD.SHL.U32 R0, R92, 0x1000, RZ ;  /* 0x000010005c007824 */ /* 0x000fca00078e00ff */
[----:B------:R-:W-:Y:S02]  /*54e0*/  LOP3.LUT R2, R0, 0x6000, RZ, 0xc0, !PT ;  /* 0x0000600000027812 */ /* 0x000fe400078ec0ff */
[----:B------:R-:W-:Y:S02]  /*54f0*/  PRMT R0, R48, 0x3340, R1 ;  /* 0x0000334030007816 */ /* 0x000fe40000000001 */
[----:B------:R-:W-:Y:S01]  /*5500*/  LOP3.LUT R15, R2, 0x7f0, R9, 0xf8, !PT ;  /* 0x000007f0020f7812 */ /* 0x000fe200078ef809 */
[C---:B------:R-:W-:Y:S01]  /*5510*/  IMAD.SHL.U32 R2, R92.reuse, 0x8, RZ ;  /* 0x000000085c027824 */ /* 0x040fe200078e00ff */
[----:B------:R-:W-:Y:S02]  /*5520*/  PRMT R5, R5, 0x5410, R0 ;  /* 0x0000541005057816 */ /* 0x000fe40000000000 */
[----:B------:R-:W-:Y:S02]  /*5530*/  LOP3.LUT R0, R92, 0x180, RZ, 0xc0, !PT ;  /* 0x000001805c007812 */ /* 0x000fe400078ec0ff */
[----:B------:R-:W-:-:S02]  /*5540*/  LOP3.LUT R3, R2, 0x300, RZ, 0xc0, !PT ;  /* 0x0000030002037812 */ /* 0x000fc400078ec0ff */
[----:B------:R-:W-:-:S03]  /*5550*/  PRMT R2, R80, 0x3340, R1 ;  /* 0x0000334050027816 */ /* 0x000fc60000000001 */
[----:B------:R-:W-:Y:S01]  /*5560*/  IMAD R3, R0, 0x10, R3 ;  /* 0x0000001000037824 */ /* 0x000fe200078e0203 */
[----:B------:R-:W-:Y:S02]  /*5570*/  PRMT R7, R7, 0x5410, R2 ;  /* 0x0000541007077816 */ /* 0x000fe40000000002 */
[----:B------:R-:W-:Y:S01]  /*5580*/  PRMT R2, R12, 0x5410, R13 ;  /* 0x000054100c027816 */ /* 0x000fe2000000000d */
[----:B------:R-:W-:Y:S01]  /*5590*/  IMAD.IADD R9, R8, 0x1, R3 ;  /* 0x0000000108097824 */ /* 0x000fe200078e0203 */
[----:B------:R-:W-:Y:S02]  /*55a0*/  PRMT R8, R82, 0x3340, R1 ;  /* 0x0000334052087816 */ /* 0x000fe40000000001 */
[----:B------:R-:W-:Y:S02]  /*55b0*/  PRMT R13, R74, 0x3340, R31 ;  /* 0x000033404a0d7816 */ /* 0x000fe4000000001f */
[----:B------:R-:W-:Y:S02]  /*55c0*/  PRMT R3, R10, 0x5410, R11 ;  /* 0x000054100a037816 */ /* 0x000fe4000000000b */
[----:B------:R-:W-:-:S02]  /*55d0*/  PRMT R11, R66, 0x3340, R1 ;  /* 0x00003340420b7816 */ /* 0x000fc40000000001 */
[----:B------:R-:W-:Y:S02]  /*55e0*/  PRMT R12, R58, 0x3340, R29 ;  /* 0x000033403a0c7816 */ /* 0x000fe4000000001d */
[----:B------:R-:W-:Y:S02]  /*55f0*/  SHF.R.U32.HI R0, RZ, 0x2, R0 ;  /* 0x00000002ff007819 */ /* 0x000fe40000011600 */
[----:B------:R-:W-:Y:S02]  /*5600*/  PRMT R13, R13, 0x5410, R8 ;  /* 0x000054100d0d7816 */ /* 0x000fe40000000008 */
[----:B------:R-:W-:Y:S02]  /*5610*/  LOP3.LUT R14, R9, 0x70, R14, 0x78, !PT ;  /* 0x00000070090e7812 */ /* 0x000fe400078e780e */
[----:B------:R-:W-:Y:S02]  /*5620*/  SHF.R.U32.HI R8, RZ, 0x8, R24 ;  /* 0x00000008ff087819 */ /* 0x000fe40000011618 */
[----:B------:R-:W-:-:S02]  /*5630*/  SHF.R.U32.HI R9, RZ, 0x8, R17 ;  /* 0x00000008ff097819 */ /* 0x000fc40000011611 */
[----:B------:R-:W-:Y:S02]  /*5640*/  SHF.R.U32.HI R10, RZ, 0x8, R32 ;  /* 0x00000008ff0a7819 */ /* 0x000fe40000011620 */
[----:B------:R-:W-:Y:S02]  /*5650*/  PRMT R12, R12, 0x5410, R11 ;  /* 0x000054100c0c7816 */ /* 0x000fe4000000000b */
[----:B------:R-:W-:Y:S02]  /*5660*/  LOP3.LUT R0, R15, R0, RZ, 0x3c, !PT ;  /* 0x000000000f007212 */ /* 0x000fe400078e3cff */
[----:B------:R-:W-:Y:S02]  /*5670*/  SHF.R.U32.HI R11, RZ, 0x8, R40 ;  /* 0x00000008ff0b7819 */ /* 0x000fe40000011628 */
[----:B------:R-:W-:Y:S02]  /*5680*/  SHF.R.U32.HI R15, RZ, 0x8, R19 ;  /* 0x00000008ff0f7819 */ /* 0x000fe40000011613 */
[----:B------:R-:W-:-:S02]  /*5690*/  LOP3.LUT R9, R9, 0xffff, RZ, 0xc0, !PT ;  /* 0x0000ffff09097812 */ /* 0x000fc400078ec0ff */
[----:B------:R-:W-:Y:S02]  /*56a0*/  LOP3.LUT R8, R8, 0xffff, RZ, 0xc0, !PT ;  /* 0x0000ffff08087812 */ /* 0x000fe400078ec0ff */
[----:B------:R-:W-:Y:S02]  /*56b0*/  LOP3.LUT R10, R10, 0xffff, RZ, 0xc0, !PT ;  /* 0x0000ffff0a0a7812 */ /* 0x000fe400078ec0ff */
[----:B------:R-:W-:Y:S02]  /*56c0*/  LOP3.LUT R15, R15, 0xffff, RZ, 0xc0, !PT ;  /* 0x0000ffff0f0f7812 */ /* 0x000fe400078ec0ff */
[----:B------:R-:W-:Y:S02]  /*56d0*/  LOP3.LUT R20, R11, 0xffff, RZ, 0xc0, !PT ;  /* 0x0000ffff0b147812 */ /* 0x000fe400078ec0ff */
[----:B------:R-:W-:Y:S02]  /*56e0*/  PRMT R17, R8, 0x3340, R9 ;  /* 0x0000334008117816 */ /* 0x000fe40000000009 */
[----:B------:R-:W-:-:S02]  /*56f0*/  PRMT R18, R10, 0x3340, R1 ;  /* 0x000033400a127816 */ /* 0x000fc40000000001 */
[----:B------:R-:W-:Y:S02]  /*5700*/  SHF.R.U32.HI R8, RZ, 0x8, R56 ;  /* 0x00000008ff087819 */ /* 0x000fe40000011638 */
[----:B------:R-:W-:Y:S02]  /*5710*/  SHF.R.U32.HI R9, RZ, 0x8, R21 ;  /* 0x00000008ff097819 */ /* 0x000fe40000011615 */
[----:B------:R-:W-:Y:S02]  /*5720*/  SHF.R.U32.HI R10, RZ, 0x8, R64 ;  /* 0x00000008ff0a7819 */ /* 0x000fe40000011640 */
[----:B------:R-:W-:Y:S02]  /*5730*/  PRMT R20, R20, 0x3340, R15 ;  /* 0x0000334014147816 */ /* 0x000fe4000000000f */
[----:B------:R-:W-:Y:S02]  /*5740*/  PRMT R19, R16, 0x3340, R1 ;  /* 0x0000334010137816 */ /* 0x000fe40000000001 */
[----:B------:R-:W-:-:S02]  /*5750*/  SHF.R.U32.HI R11, RZ, 0x8, R72 ;  /* 0x00000008ff0b7819 */ /* 0x000fc40000011648 */
[----:B------:R-:W-:Y:S02]  /*5760*/  SHF.R.U32.HI R15, RZ, 0x8, R23 ;  /* 0x00000008ff0f7819 */ /* 0x000fe40000011617 */
[----:B------:R-:W-:Y:S02]  /*5770*/  SHF.R.U32.HI R16, RZ, 0x8, R80 ;  /* 0x00000008ff107819 */ /* 0x000fe40000011650 */
[----:B------:R-:W-:Y:S02]  /*5780*/  LOP3.LUT R9, R9, 0xffff, RZ, 0xc0, !PT ;  /* 0x0000ffff09097812 */ /* 0x000fe400078ec0ff */
[----:B------:R-:W-:Y:S02]  /*5790*/  LOP3.LUT R8, R8, 0xffff, RZ, 0xc0, !PT ;  /* 0x0000ffff08087812 */ /* 0x000fe400078ec0ff */
[----:B------:R-:W-:Y:S02]  /*57a0*/  LOP3.LUT R10, R10, 0xffff, RZ, 0xc0, !PT ;  /* 0x0000ffff0a0a7812 */ /* 0x000fe400078ec0ff */
[----:B------:R-:W-:-:S02]  /*57b0*/  LOP3.LUT R15, R15, 0xffff, RZ, 0xc0, !PT ;  /* 0x0000ffff0f0f7812 */ /* 0x000fc400078ec0ff */
[----:B------:R-:W-:Y:S02]  /*57c0*/  LOP3.LUT R24, R11, 0xffff, RZ, 0xc0, !PT ;  /* 0x0000ffff0b187812 */ /* 0x000fe400078ec0ff */
[----:B------:R-:W-:Y:S02]  /*57d0*/  LOP3.LUT R16, R16, 0xffff, RZ, 0xc0, !PT ;  /* 0x0000ffff10107812 */ /* 0x000fe400078ec0ff */
[----:B------:R-:W-:Y:S02]  /*57e0*/  PRMT R21, R8, 0x3340, R9 ;  /* 0x0000334008157816 */ /* 0x000fe40000000009 */
[----:B------:R-:W-:Y:S02]  /*57f0*/  PRMT R22, R10, 0x3340, R1 ;  /* 0x000033400a167816 */ /* 0x000fe40000000001 */
[----:B------:R-:W-:Y:S02]  /*5800*/  SHF.R.U32.HI R8, RZ, 0x8, R26 ;  /* 0x00000008ff087819 */ /* 0x000fe4000001161a */
[----:B------:R-:W-:-:S02]  /*5810*/  SHF.R.U32.HI R9, RZ, 0x8, R25 ;  /* 0x00000008ff097819 */ /* 0x000fc40000011619 */
[----:B------:R-:W-:Y:S02]  /*5820*/  SHF.R.U32.HI R10, RZ, 0x8, R34 ;  /* 0x00000008ff0a7819 */ /* 0x000fe40000011622 */
[----:B------:R-:W-:Y:S02]  /*5830*/  PRMT R24, R24, 0x3340, R15 ;  /* 0x0000334018187816 */ /* 0x000fe4000000000f */
[----:B------:R-:W-:Y:S02]  /*5840*/  PRMT R23, R16, 0x3340, R1 ;  /* 0x0000334010177816 */ /* 0x000fe40000000001 */
[----:B------:R-:W-:Y:S02]  /*5850*/  SHF.R.U32.HI R11, RZ, 0x8, R42 ;  /* 0x00000008ff0b7819 */ /* 0x000fe4000001162a */
[----:B------:R-:W-:Y:S02]  /*5860*/  SHF.R.U32.HI R15, RZ, 0x8, R27 ;  /* 0x00000008ff0f7819 */ /* 0x000fe4000001161b */
[----:B------:R-:W-:-:S02]  /*5870*/  SHF.R.U32.HI R16, RZ, 0x8, R50 ;  /* 0x00000008ff107819 */ /* 0x000fc40000011632 */
[----:B------:R-:W-:Y:S02]  /*5880*/  LOP3.LUT R9, R9, 0xffff, RZ, 0xc0, !PT ;  /* 0x0000ffff09097812 */ /* 0x000fe400078ec0ff */
[----:B------:R-:W-:Y:S02]  /*5890*/  LOP3.LUT R8, R8, 0xffff, RZ, 0xc0, !PT ;  /* 0x0000ffff08087812 */ /* 0x000fe400078ec0ff */
[----:B------:R-:W-:Y:S02]  /*58a0*/  LOP3.LUT R10, R10, 0xffff, RZ, 0xc0, !PT ;  /* 0x0000ffff0a0a7812 */ /* 0x000fe400078ec0ff */
[----:B------:R-:W-:Y:S02]  /*58b0*/  LOP3.LUT R15, R15, 0xffff, RZ, 0xc0, !PT ;  /* 0x0000ffff0f0f7812 */ /* 0x000fe400078ec0ff */
[----:B------:R-:W-:Y:S02]  /*58c0*/  LOP3.LUT R28, R11, 0xffff, RZ, 0xc0, !PT ;  /* 0x0000ffff0b1c7812 */ /* 0x000fe400078ec0ff */
[----:B------:R-:W-:-:S02]  /*58d0*/  LOP3.LUT R16, R16, 0xffff, RZ, 0xc0, !PT ;  /* 0x0000ffff10107812 */ /* 0x000fc400078ec0ff */
[----:B------:R-:W-:Y:S02]  /*58e0*/  PRMT R25, R8, 0x3340, R9 ;  /* 0x0000334008197816 */ /* 0x000fe40000000009 */
[----:B------:R-:W-:Y:S02]  /*58f0*/  PRMT R26, R10, 0x3340, R1 ;  /* 0x000033400a1a7816 */ /* 0x000fe40000000001 */
[----:B------:R-:W-:Y:S02]  /*5900*/  SHF.R.U32.HI R8, RZ, 0x8, R58 ;  /* 0x00000008ff087819 */ /* 0x000fe4000001163a */
[----:B------:R-:W-:Y:S02]  /*5910*/  SHF.R.U32.HI R9, RZ, 0x8, R29 ;  /* 0x00000008ff097819 */ /* 0x000fe4000001161d */
[----:B------:R-:W-:Y:S02]  /*5920*/  SHF.R.U32.HI R10, RZ, 0x8, R66 ;  /* 0x00000008ff0a7819 */ /* 0x000fe40000011642 */
[----:B------:R-:W-:-:S02]  /*5930*/  PRMT R28, R28, 0x3340, R15 ;  /* 0x000033401c1c7816 */ /* 0x000fc4000000000f */
[----:B------:R-:W-:Y:S02]  /*5940*/  PRMT R27, R16, 0x3340, R1 ;  /* 0x00003340101b7816 */ /* 0x000fe40000000001 */
[----:B------:R-:W-:Y:S02]  /*5950*/  SHF.R.U32.HI R11, RZ, 0x8, R74 ;  /* 0x00000008ff0b7819 */ /* 0x000fe4000001164a */
[----:B------:R-:W-:Y:S02]  /*5960*/  SHF.R.U32.HI R15, RZ, 0x8, R31 ;  /* 0x00000008ff0f7819 */ /* 0x000fe4000001161f */
[----:B------:R-:W-:Y:S02]  /*5970*/  SHF.R.U32.HI R16, RZ, 0x8, R82 ;  /* 0x00000008ff107819 */ /* 0x000fe40000011652 */
[----:B------:R-:W-:Y:S02]  /*5980*/  LOP3.LUT R9, R9, 0xffff, RZ, 0xc0, !PT ;  /* 0x0000ffff09097812 */ /* 0x000fe400078ec0ff */
[----:B------:R-:W-:-:S02]  /*5990*/  LOP3.LUT R8, R8, 0xffff, RZ, 0xc0, !PT ;  /* 0x0000ffff08087812 */ /* 0x000fc400078ec0ff */
[----:B------:R-:W-:Y:S02]  /*59a0*/  LOP3.LUT R10, R10, 0xffff, RZ, 0xc0, !PT ;  /* 0x0000ffff0a0a7812 */ /* 0x000fe400078ec0ff */
[----:B------:R-:W-:Y:S02]  /*59b0*/  LOP3.LUT R15, R15, 0xffff, RZ, 0xc0, !PT ;  /* 0x0000ffff0f0f7812 */ /* 0x000fe400078ec0ff */
[----:B------:R-:W-:Y:S02]  /*59c0*/  LOP3.LUT R30, R11, 0xffff, RZ, 0xc0, !PT ;  /* 0x0000ffff0b1e7812 */ /* 0x000fe400078ec0ff */
[----:B------:R-:W-:Y:S02]  /*59d0*/  LOP3.LUT R32, R16, 0xffff, RZ, 0xc0, !PT ;  /* 0x0000ffff10207812 */ /* 0x000fe400078ec0ff */
[----:B------:R-:W-:Y:S02]  /*59e0*/  PRMT R11, R8, 0x3340, R9 ;  /* 0x00003340080b7816 */ /* 0x000fe40000000009 */
[----:B------:R-:W-:-:S02]  /*59f0*/  PRMT R16, R10, 0x3340, R1 ;  /* 0x000033400a107816 */ /* 0x000fc40000000001 */
[----:B------:R-:W-:Y:S02]  /*5a00*/  PRMT R15, R30, 0x3340, R15 ;  /* 0x000033401e0f7816 */ /* 0x000fe4000000000f */
[----:B------:R-:W-:Y:S02]  /*5a10*/  PRMT R32, R32, 0x3340, R1 ;  /* 0x0000334020207816 */ /* 0x000fe40000000001 */
[----:B------:R-:W-:Y:S02]  /*5a20*/  PRMT R16, R11, 0x5410, R16 ;  /* 0x000054100b107816 */ /* 0x000fe40000000010 */
[----:B------:R-:W-:Y:S02]  /*5a30*/  PRMT R19, R20, 0x5410, R19 ;  /* 0x0000541014137816 */ /* 0x000fe40000000013 */
[----:B------:R-:W-:Y:S02]  /*5a40*/  PRMT R10, R21, 0x5410, R22 ;  /* 0x00005410150a7816 */ /* 0x000fe40000000016 */
[----:B------:R-:W-:-:S02]  /*5a50*/  PRMT R28, R28, 0x5410, R27 ;  /* 0x000054101c1c7816 */ /* 0x000fc4000000001b */
[----:B------:R-:W-:Y:S02]  /*5a60*/  LOP3.LUT R11, R68, 0xffff, RZ, 0xc0, !PT ;  /* 0x0000ffff440b7812 */ /* 0x000fe400078ec0ff */
[----:B------:R-:W-:Y:S02]  /*5a70*/  PRMT R8, R17, 0x5410, R18 ;  /* 0x0000541011087816 */ /* 0x000fe40000000012 */
[----:B------:R-:W-:Y:S02]  /*5a80*/  PRMT R23, R24, 0x5410, R23 ;  /* 0x0000541018177816 */ /* 0x000fe40000000017 */
[----:B------:R-:W-:Y:S02]  /*5a90*/  PRMT R25, R25, 0x5410, R26 ;  /* 0x0000541019197816 */ /* 0x000fe4000000001a */
[----:B------:R-:W-:Y:S02]  /*5aa0*/  LOP3.LUT R9, R36, 0xffff, RZ, 0xc0, !PT ;  /* 0x0000ffff24097812 */ /* 0x000fe400078ec0ff */
[----:B------:R-:W-:-:S02]  /*5ab0*/  PRMT R27, R15, 0x5410, R32 ;  /* 0x000054100f1b7816 */ /* 0x000fc40000000020 */
[----:B------:R-:W-:Y:S02]  /*5ac0*/  PRMT R20, R3, 0x4210, R38 ;  /* 0x0000421003147816 */ /* 0x000fe40000000026 */
[----:B------:R-:W-:Y:S02]  /*5ad0*/  LOP3.LUT R15, R54, 0xffff, RZ, 0xc0, !PT ;  /* 0x0000ffff360f7812 */ /* 0x000fe400078ec0ff */
[----:B------:R-:W-:Y:S01]  /*5ae0*/  LOP3.LUT R3, R70, 0xffff, RZ, 0xc0, !PT ;  /* 0x0000ffff46037812 */ /* 0x000fe200078ec0ff */
[----:B------:R-:W0:Y:S01]  /*5af0*/  S2R R93, SR_TID.X ;  /* 0x00000000005d7919 */ /* 0x000e220000002100 */
[--C-:B------:R-:W-:Y:S02]  /*5b00*/  PRMT R6, R6, 0x4210, R11.reuse ;  /* 0x0000421006067816 */ /* 0x100fe4000000000b */
[----:B------:R-:W-:Y:S02]  /*5b10*/  PRMT R10, R10, 0x5210, R11 ;  /* 0x000052100a0a7816 */ /* 0x000fe4000000000b */
[----:B------:R-:W-:-:S02]  /*5b20*/  PRMT R4, R4, 0x4210, R9 ;  /* 0x0000421004047816 */ /* 0x000fc40000000009 */
[----:B------:R-:W-:Y:S02]  /*5b30*/  PRMT R8, R8, 0x5210, R9 ;  /* 0x0000521008087816 */ /* 0x000fe40000000009 */
[----:B------:R-:W-:Y:S02]  /*5b40*/  PRMT R11, R23, 0x5210, R84 ;  /* 0x00005210170b7816 */ /* 0x000fe40000000054 */
[----:B------:R-:W-:Y:S02]  /*5b50*/  PRMT R24, R25, 0x5210, R38 ;  /* 0x0000521019187816 */ /* 0x000fe40000000026 */
[--C-:B------:R-:W-:Y:S02]  /*5b60*/  PRMT R5, R5, 0x4210, R52.reuse ;  /* 0x0000421005057816 */ /* 0x100fe40000000034 */
[----:B------:R-:W-:Y:S01]  /*5b70*/  PRMT R9, R19, 0x5210, R52 ;  /* 0x0000521013097816 */ /* 0x000fe20000000034 */
[----:B------:R-:W-:Y:S01]  /*5b80*/  BAR.SYNC.DEFER_BLOCKING 0x0 ;  /* 0x0000000000007b1d */ /* 0x000fe20000010000 */
[----:B------:R-:W-:-:S02]  /*5b90*/  PRMT R7, R7, 0x4210, R84 ;  /* 0x0000421007077816 */ /* 0x000fc40000000054 */
[--C-:B------:R-:W-:Y:S02]  /*5ba0*/  PRMT R21, R2, 0x4210, R15.reuse ;  /* 0x0000421002157816 */ /* 0x100fe4000000000f */
[----:B------:R-:W-:Y:S02]  /*5bb0*/  PRMT R25, R28, 0x5210, R15 ;  /* 0x000052101c197816 */ /* 0x000fe4000000000f */
[--C-:B------:R-:W-:Y:S02]  /*5bc0*/  PRMT R22, R12, 0x4210, R3.reuse ;  /* 0x000042100c167816 */ /* 0x100fe40000000003 */
[--C-:B------:R-:W-:Y:S02]  /*5bd0*/  PRMT R23, R13, 0x4210, R86.reuse ;  /* 0x000042100d177816 */ /* 0x100fe40000000056 */
[----:B------:R-:W-:Y:S02]  /*5be0*/  PRMT R26, R16, 0x5210, R3 ;  /* 0x00005210101a7816 */ /* 0x000fe40000000003 */
[----:B------:R-:W-:Y:S01]  /*5bf0*/  PRMT R27, R27, 0x5210, R86 ;  /* 0x000052101b1b7816 */ /* 0x000fe20000000056 */
[----:B------:R-:W1:Y:S01]  /*5c00*/  LDC R3, c[0x0][0x248] ;  /* 0x00009200ff037b82 */ /* 0x000e620000000800 */
[----:B------:R-:W-:Y:S04]  /*5c10*/  STS.128 [R14+UR4], R4 ;  /* 0x000000040e007988 */ /* 0x000fe80008000c04 */
[----:B------:R-:W-:Y:S04]  /*5c20*/  STS.128 [R14+UR4+0x80], R20 ;  /* 0x000080140e007988 */ /* 0x000fe80008000c04 */
[----:B------:R2:W-:Y:S04]  /*5c30*/  STS.128 [R14+UR4+0x400], R8 ;  /* 0x000400080e007988 */ /* 0x0005e80008000c04 */
[----:B------:R4:W-:Y:S01]  /*5c40*/  STS.128 [R14+UR4+0x480], R24 ;  /* 0x000480180e007988 */ /* 0x0009e20008000c04 */
[----:B------:R-:W-:Y:S01]  /*5c50*/  BAR.SYNC.DEFER_BLOCKING 0x0 ;  /* 0x0000000000007b1d */ /* 0x000fe20000010000 */
[----:B0-----:R-:W-:-:S02]  /*5c60*/  SHF.R.U32.HI R94, RZ, 0x6, R93 ;  /* 0x00000006ff5e7819 */ /* 0x001fc4000001165d */
[----:B------:R-:W-:-:S05]  /*5c70*/  LEA.HI R93, R93, 0x8, RZ, 0x1a ;  /* 0x000000085d5d7811 */ /* 0x000fca00078fd0ff */
[----:B--2---:R-:W-:Y:S02]  /*5c80*/  VIADD R8, R93, UR5 ;  /* 0x000000055d087c36 */ /* 0x004fe40008000000 */
[----:B------:R-:W0:Y:S01]  /*5c90*/  S2R R93, SR_TID.X ;  /* 0x00000000005d7919 */ /* 0x000e220000002100 */
[----:B------:R-:W2:Y:S01]  /*5ca0*/  LDS.128 R4, [R0+UR4] ;  /* 0x0000000400047984 */ /* 0x000ea20008000c00 */
[----:B------:R-:W-:Y:S01]  /*5cb0*/  SGXT.U32 R94, R94, 0x3 ;  /* 0x000000035e5e781a */ /* 0x000fe20000000000 */
[C---:B---3--:R-:W-:Y:S01]  /*5cc0*/  IMAD R15, R88.reuse, UR6, RZ ;  /* 0x00000006580f7c24 */ /* 0x048fe2000f8e02ff */
[----:B------:R-:W-:Y:S01]  /*5cd0*/  ISETP.GE.AND P0, PT, R88, UR8, PT ;  /* 0x0000000858007c0c */ /* 0x000fe2000bf06270 */
[----:B------:R-:W-:Y:S01]  /*5ce0*/  IMAD.U32 R28, RZ, RZ, UR5 ;  /* 0x00000005ff1c7e24 */ /* 0x000fe2000f8e00ff */
[----:B------:R-:W-:Y:S01]  /*5cf0*/  LOP3.LUT R16, R94, UR5, RZ, 0xfc, !PT ;  /* 0x000000055e107c12 */ /* 0x000fe2000f8efcff */
[----:B------:R-:W-:Y:S02]  /*5d00*/  ULDC.64 UR6, c[0x0][0x220] ;  /* 0x0000880000067ab9 */ /* 0x000fe40000000a00 */
[----:B----4-:R-:W-:Y:S01]  /*5d10*/  IADD3 R14, P1, R15, UR6, RZ ;  /* 0x000000060f0e7c10 */ /* 0x010fe2000ff3e0ff */
[----:B------:R-:W-:Y:S01]  /*5d20*/  ULDC UR6, c[0x0][0x22c] ;  /* 0x00008b0000067ab9 */ /* 0x000fe20000000800 */
[CC--:B-1----:R-:W-:Y:S01]  /*5d30*/  IMAD R30, R16.reuse, R3.reuse, RZ ;  /* 0x00000003101e7224 */ /* 0x0c2fe200078e02ff */
[----:B------:R-:W-:Y:S01]  /*5d40*/  ISETP.LT.AND P4, PT, R16, UR9, !P0 ;  /* 0x0000000910007c0c */ /* 0x000fe2000c781270 */
[----:B------:R-:W-:Y:S01]  /*5d50*/  IMAD R11, R8, R3, RZ ;  /* 0x00000003080b7224 */ /* 0x000fe200078e02ff */
[----:B------:R-:W-:-:S02]  /*5d60*/  LOP3.LUT R9, R28, 0x20, R94, 0xfe, !PT ;  /* 0x000000201c097812 */ /* 0x000fc400078efe5e */
[----:B------:R-:W-:Y:S01]  /*5d70*/  ISETP.LT.AND P3, PT, R8, UR6, !P0 ;  /* 0x0000000608007c0c */ /* 0x000fe2000c761270 */
[----:B------:R-:W-:Y:S01]  /*5d80*/  ULDC UR6, c[0x0][0x22c] ;  /* 0x00008b0000067ab9 */ /* 0x000fe20000000800 */
[----:B------:R-:W-:Y:S01]  /*5d90*/  LEA.HI.X.SX32 R15, R15, UR7, 0x1, P1 ;  /* 0x000000070f0f7c11 */ /* 0x000fe200088f0eff */
[----:B------:R-:W-:Y:S01]  /*5da0*/  ULDC UR7, c[0x0][0x22c] ;  /* 0x00008b0000077ab9 */ /* 0x000fe20000000800 */
[----:B------:R-:W-:Y:S02]  /*5db0*/  IADD3 R8, P2, R30, R14, RZ ;  /* 0x0000000e1e087210 */ /* 0x000fe40007f5e0ff */
[C-C-:B------:R-:W-:Y:S02]  /*5dc0*/  LOP3.LUT R2, R28.reuse, 0x1f0, R94.reuse, 0xfe, !PT ;  /* 0x000001f01c027812 */ /* 0x140fe400078efe5e */
[C-C-:B------:R-:W-:Y:S02]  /*5dd0*/  LOP3.LUT R12, R28.reuse, 0x1e0, R94.reuse, 0xfe, !PT ;  /* 0x000001e01c0c7812 */ /* 0x140fe400078efe5e */
[----:B------:R-:W-:-:S02]  /*5de0*/  LOP3.LUT R13, R28, 0x1d0, R94, 0xfe, !PT ;  /* 0x000001d01c0d7812 */ /* 0x000fc400078efe5e */
[C-C-:B------:R-:W-:Y:S02]  /*5df0*/  LOP3.LUT R36, R28.reuse, 0x1c0, R94.reuse, 0xfe, !PT ;  /* 0x000001c01c247812 */ /* 0x140fe400078efe5e */
[C-C-:B------:R-:W-:Y:S02]  /*5e00*/  LOP3.LUT R35, R28.reuse, 0x1b0, R94.reuse, 0xfe, !PT ;  /* 0x000001b01c237812 */ /* 0x140fe400078efe5e */
[C-C-:B------:R-:W-:Y:S02]  /*5e10*/  LOP3.LUT R37, R28.reuse, 0x1a0, R94.reuse, 0xfe, !PT ;  /* 0x000001a01c257812 */ /* 0x140fe400078efe5e */
        /* <DEDUP_REMOVED lines=23> */
[----:B------:R-:W-:Y:S02]  /*5f90*/  LOP3.LUT R28, R28, 0x10, R94, 0xfe, !PT ;  /* 0x000000101c1c7812 */ /* 0x000fe400078efe5e */
[----:B------:R-:W-:Y:S01]  /*5fa0*/  ISETP.LT.AND P1, PT, R9, UR6, !P0 ;  /* 0x0000000609007c0c */ /* 0x000fe2000c721270 */
[----:B------:R-:W-:Y:S01]  /*5fb0*/  ULDC UR6, c[0x0][0x22c] ;  /* 0x00008b0000067ab9 */ /* 0x000fe20000000800 */
[----:B------:R-:W-:Y:S02]  /*5fc0*/  IADD3 R10, P5, R11, R14, RZ ;  /* 0x0000000e0b0a7210 */ /* 0x000fe40007fbe0ff */
[----:B0-----:R-:W-:-:S02]  /*5fd0*/  LEA.HI R93, R93, 0x18, RZ, 0x1a ;  /* 0x000000185d5d7811 */ /* 0x001fc400078fd0ff */
[-C--:B------:R-:W-:Y:S02]  /*5fe0*/  LEA.HI.X.SX32 R9, R30, R15.reuse, 0x1, P2 ;  /* 0x0000000f1e097211 */ /* 0x080fe400010f0eff */
[----:B--2---:R-:W-:Y:S01]  /*5ff0*/  PRMT R39, R4, 0x7770, RZ ;  /* 0x0000777004277816 */ /* 0x004fe200000000ff */
[----:B------:R-:W-:Y:S01]  /*6000*/  VIADD R16, R93, UR5 ;  /* 0x000000055d107c36 */ /* 0x000fe20008000000 */
[----:B------:R-:W-:Y:S01]  /*6010*/  ISETP.LT.AND P2, PT, R27, UR6, !P0 ;  /* 0x000000061b007c0c */ /* 0x000fe2000c741270 */
[----:B------:R-:W-:Y:S01]  /*6020*/  ULDC UR6, c[0x0][0x22c] ;  /* 0x00008b0000067ab9 */ /* 0x000fe20000000800 */
[----:B------:R-:W-:Y:S01]  /*6030*/  LEA.HI.X.SX32 R11, R11, R15, 0x1, P5 ;  /* 0x0000000f0b0b7211 */ /* 0x000fe200028f0eff */
[-C--:B------:R-:W-:Y:S01]  /*6040*/  IMAD R27, R28, R3.reuse, RZ ;  /* 0x000000031c1b7224 */ /* 0x080fe200078e02ff */
[----:B------:R-:W-:Y:S01]  /*6050*/  PRMT R33, R4, 0x7771, RZ ;  /* 0x0000777104217816 */ /* 0x000fe200000000ff */
[----:B------:R0:W-:Y:S01]  /*6060*/  @P4 STG.E.U8 desc[UR12][R8.64], R39 ;  /* 0x0000002708004986 */ /* 0x0001e2000c10110c */
[----:B------:R-:W-:Y:S01]  /*6070*/  ISETP.LT.AND P4, PT, R28, UR6, !P0 ;  /* 0x000000061c007c0c */ /* 0x000fe2000c781270 */
[----:B------:R-:W-:Y:S01]  /*6080*/  ULDC UR6, c[0x0][0x22c] ;  /* 0x00008b0000067ab9 */ /* 0x000fe20000000800 */
[----:B------:R-:W-:Y:S01]  /*6090*/  IMAD R31, R16, R3, RZ ;  /* 0x00000003101f7224 */ /* 0x000fe200078e02ff */
[----:B------:R1:W-:Y:S01]  /*60a0*/  @P3 STG.E.U8 desc[UR12][R10.64], R33 ;  /* 0x000000210a003986 */ /* 0x0003e2000c10110c */
[----:B------:R-:W-:-:S02]  /*60b0*/  IADD3 R28, P3, R27, R14, RZ ;  /* 0x0000000e1b1c7210 */ /* 0x000fc40007f7e0ff */
[----:B------:R-:W-:Y:S01]  /*60c0*/  ISETP.LT.AND P6, PT, R16, UR6, !P0 ;  /* 0x0000000610007c0c */ /* 0x000fe2000c7c1270 */
[----:B------:R-:W-:Y:S01]  /*60d0*/  IMAD R32, R3, 0x20, R30 ;  /* 0x0000002003207824 */ /* 0x000fe200078e021e */
[----:B------:R-:W-:Y:S01]  /*60e0*/  LEA.HI R16, R92, UR5, RZ, 0x1a ;  /* 0x000000055c107c11 */ /* 0x000fe2000f8fd0ff */
[----:B------:R-:W-:Y:S01]  /*60f0*/  ULDC UR5, c[0x0][0x22c] ;  /* 0x00008b0000057ab9 */ /* 0x000fe20000000800 */
[----:B------:R-:W-:Y:S01]  /*6100*/  ISETP.LT.AND P5, PT, R29, UR7, !P0 ;  /* 0x000000071d007c0c */ /* 0x000fe2000c7a1270 */
[----:B------:R-:W-:Y:S01]  /*6110*/  ULDC UR6, c[0x0][0x22c] ;  /* 0x00008b0000067ab9 */ /* 0x000fe20000000800 */
[----:B------:R-:W-:Y:S01]  /*6120*/  LEA.HI.X.SX32 R29, R27, R15, 0x1, P3 ;  /* 0x0000000f1b1d7211 */ /* 0x000fe200018f0eff */
[----:B------:R-:W-:Y:S01]  /*6130*/  VIADD R30, R16, 0x28 ;  /* 0x00000028101e7836 */ /* 0x000fe20000000000 */
[----:B------:R-:W-:Y:S02]  /*6140*/  PRMT R27, R4, 0x7772, RZ ;  /* 0x00007772041b7816 */ /* 0x000fe400000000ff */
[----:B0-----:R-:W-:-:S02]  /*6150*/  IADD3 R8, P3, R31, R14, RZ ;  /* 0x0000000e1f087210 */ /* 0x001fc40007f7e0ff */
[----:B-1----:R-:W-:Y:S01]  /*6160*/  PRMT R33, R4, 0x7773, RZ ;  /* 0x0000777304217816 */ /* 0x002fe200000000ff */
[----:B------:R0:W-:Y:S01]  /*6170*/  @P4 STG.E.U8 desc[UR12][R28.64], R27 ;  /* 0x0000001b1c004986 */ /* 0x0001e2000c10110c */
[----:B------:R-:W-:Y:S02]  /*6180*/  LEA.HI.X.SX32 R9, R31, R15, 0x1, P3 ;  /* 0x0000000f1f097211 */ /* 0x000fe400018f0eff */
[C---:B------:R-:W-:Y:S01]  /*6190*/  ISETP.LT.AND P4, PT, R30.reuse, UR5, !P0 ;  /* 0x000000051e007c0c */ /* 0x040fe2000c781270 */
[----:B------:R-:W-:Y:S01]  /*61a0*/  IMAD R30, R30, R3, RZ ;  /* 0x000000031e1e7224 */ /* 0x000fe200078e02ff */
[----:B------:R-:W-:Y:S01]  /*61b0*/  IADD3 R10, P3, R32, R14, RZ ;  /* 0x0000000e200a7210 */ /* 0x000fe20007f7e0ff */
[----:B------:R1:W-:Y:S01]  /*61c0*/  @P6 STG.E.U8 desc[UR12][R8.64], R33 ;  /* 0x0000002108006986 */ /* 0x0003e2000c10110c */
[----:B------:R-:W-:Y:S01]  /*61d0*/  VIADD R4, R16, 0x38 ;  /* 0x0000003810047836 */ /* 0x000fe20000000000 */
[----:B------:R-:W-:Y:S01]  /*61e0*/  ULDC UR5, c[0x0][0x22c] ;  /* 0x00008b0000057ab9 */ /* 0x000fe20000000800 */
[----:B------:R-:W-:Y:S01]  /*61f0*/  LEA.HI.X.SX32 R11, R32, R15, 0x1, P3 ;  /* 0x0000000f200b7211 */ /* 0x000fe200018f0eff */
[----:B------:R-:W-:Y:S01]  /*6200*/  IMAD R32, R3, 0x10, R32 ;  /* 0x0000001003207824 */ /* 0x000fe200078e0220 */
[----:B0-----:R-:W-:-:S02]  /*6210*/  PRMT R27, R5, 0x7770, RZ ;  /* 0x00007770051b7816 */ /* 0x001fc400000000ff */
[CC--:B------:R-:W-:Y:S02]  /*6220*/  IADD3 R28, P6, R30.reuse, R14.reuse, RZ ;  /* 0x0000000e1e1c7210 */ /* 0x0c0fe40007fde0ff */
[----:B------:R-:W-:Y:S01]  /*6230*/  PRMT R39, R5, 0x7771, RZ ;  /* 0x0000777105277816 */ /* 0x000fe200000000ff */
[----:B------:R0:W-:Y:S01]  /*6240*/  @P1 STG.E.U8 desc[UR12][R10.64], R27 ;  /* 0x0000001b0a001986 */ /* 0x0001e2000c10110c */
[----:B------:R-:W-:Y:S01]  /*6250*/  LEA.HI.X.SX32 R29, R30, R15, 0x1, P6 ;  /* 0x0000000f1e1d7211 */ /* 0x000fe200030f0eff */
[----:B-1----:R-:W-:Y:S01]  /*6260*/  IMAD R9, R4, R3, RZ ;  /* 0x0000000304097224 */ /* 0x002fe200078e02ff */
[-C--:B------:R-:W-:Y:S02]  /*6270*/  IADD3 R30, P1, R32, R14.reuse, RZ ;  /* 0x0000000e201e7210 */ /* 0x080fe40007f3e0ff */
[----:B------:R-:W-:Y:S01]  /*6280*/  ISETP.LT.AND P6, PT, R4, UR5, !P0 ;  /* 0x0000000504007c0c */ /* 0x000fe2000c7c1270 */
[----:B------:R-:W-:Y:S01]  /*6290*/  @P4 STG.E.U8 desc[UR12][R28.64], R39 ;  /* 0x000000271c004986 */ /* 0x000fe2000c10110c */
[----:B------:R-:W-:Y:S01]  /*62a0*/  LEA.HI.X.SX32 R31, R32, R15, 0x1, P1 ;  /* 0x0000000f201f7211 */ /* 0x000fe200008f0eff */
[----:B------:R-:W-:Y:S01]  /*62b0*/  VIADD R4, R16, 0x48 ;  /* 0x0000004810047836 */ /* 0x000fe20000000000 */
[----:B------:R-:W-:Y:S01]  /*62c0*/  IADD3 R8, P4, R9, R14, RZ ;  /* 0x0000000e09087210 */ /* 0x000fe20007f9e0ff */
[----:B------:R-:W-:Y:S01]  /*62d0*/  IMAD R32, R3, 0x10, R32 ;  /* 0x0000001003207824 */ /* 0x000fe200078e0220 */
[----:B------:R-:W-:Y:S01]  /*62e0*/  ULDC UR5, c[0x0][0x22c] ;  /* 0x00008b0000057ab9 */ /* 0x000fe20000000800 */
[----:B0-----:R-:W-:Y:S01]  /*62f0*/  PRMT R27, R5, 0x7772, RZ ;  /* 0x00007772051b7816 */ /* 0x001fe200000000ff */
[----:B------:R-:W-:Y:S01]  /*6300*/  IMAD R11, R4, R3, RZ ;  /* 0x00000003040b7224 */ /* 0x000fe200078e02ff */
[----:B------:R-:W-:-:S02]  /*6310*/  LEA.HI.X.SX32 R9, R9, R15, 0x1, P4 ;  /* 0x0000000f09097211 */ /* 0x000fc400020f0eff */
[----:B------:R-:W-:Y:S01]  /*6320*/  PRMT R33, R5, 0x7773, RZ ;  /* 0x0000777305217816 */ /* 0x000fe200000000ff */
[----:B------:R0:W-:Y:S01]  /*6330*/  @P2 STG.E.U8 desc[UR12][R30.64], R27 ;  /* 0x0000001b1e002986 */ /* 0x0001e2000c10110c */
[----:B------:R-:W-:Y:S01]  /*6340*/  ISETP.LT.AND P4, PT, R4, UR5, !P0 ;  /* 0x0000000504007c0c */ /* 0x000fe2000c781270 */
[----:B------:R-:W-:Y:S01]  /*6350*/  ULDC UR5, c[0x0][0x22c] ;  /* 0x00008b0000057ab9 */ /* 0x000fe20000000800 */
[CC--:B------:R-:W-:Y:S01]  /*6360*/  IADD3 R4, P2, R32.reuse, R14.reuse, RZ ;  /* 0x0000000e20047210 */ /* 0x0c0fe20007f5e0ff */
[----:B------:R1:W-:Y:S01]  /*6370*/  @P6 STG.E.U8 desc[UR12][R8.64], R33 ;  /* 0x0000002108006986 */ /* 0x0003e2000c10110c */
[----:B------:R-:W-:Y:S02]  /*6380*/  IADD3 R10, P6, R11, R14, RZ ;  /* 0x0000000e0b0a7210 */ /* 0x000fe40007fde0ff */
[----:B------:R-:W-:Y:S01]  /*6390*/  LEA.HI.X.SX32 R5, R32, R15, 0x1, P2 ;  /* 0x0000000f20057211 */ /* 0x000fe200010f0eff */
[----:B------:R-:W-:Y:S01]  /*63a0*/  IMAD R32, R3, 0x10, R32 ;  /* 0x0000001003207824 */ /* 0x000fe200078e0220 */
[----:B------:R-:W-:Y:S01]  /*63b0*/  ISETP.LT.AND P3, PT, R48, UR6, !P0 ;  /* 0x0000000630007c0c */ /* 0x000fe2000c761270 */
[----:B------:R-:W-:Y:S01]  /*63c0*/  ULDC UR6, c[0x0][0x22c] ;  /* 0x00008b0000067ab9 */ /* 0x000fe20000000800 */
[----:B0-----:R-:W-:-:S02]  /*63d0*/  PRMT R31, R6, 0x7770, RZ ;  /* 0x00007770061f7816 */ /* 0x001fc400000000ff */
[----:B------:R-:W-:Y:S01]  /*63e0*/  LEA.HI.X.SX32 R11, R11, R15, 0x1, P6 ;  /* 0x0000000f0b0b7211 */ /* 0x000fe200030f0eff */
[----:B-1----:R-:W-:Y:S01]  /*63f0*/  VIADD R8, R16, 0x58 ;  /* 0x0000005810087836 */ /* 0x002fe20000000000 */
[----:B------:R-:W-:Y:S01]  /*6400*/  PRMT R27, R6, 0x7771, RZ ;  /* 0x00007771061b7816 */ /* 0x000fe200000000ff */
[----:B------:R0:W-:Y:S01]  /*6410*/  @P5 STG.E.U8 desc[UR12][R4.64], R31 ;  /* 0x0000001f04005986 */ /* 0x0001e2000c10110c */
[----:B------:R-:W-:Y:S01]  /*6420*/  IADD3 R28, P5, R32, R14, RZ ;  /* 0x0000000e201c7210 */ /* 0x000fe20007fbe0ff */
[----:B------:R-:W-:Y:S01]  /*6430*/  IMAD R9, R8, R3, RZ ;  /* 0x0000000308097224 */ /* 0x000fe200078e02ff */
[----:B------:R-:W-:Y:S01]  /*6440*/  ISETP.LT.AND P2, PT, R46, UR5, !P0 ;  /* 0x000000052e007c0c */ /* 0x000fe2000c741270 */
[----:B------:R-:W-:Y:S01]  /*6450*/  ULDC UR5, c[0x0][0x22c] ;  /* 0x00008b0000057ab9 */ /* 0x000fe20000000800 */
[----:B------:R1:W-:Y:S01]  /*6460*/  @P4 STG.E.U8 desc[UR12][R10.64], R27 ;  /* 0x0000001b0a004986 */ /* 0x0003e2000c10110c */
[----:B------:R-:W-:Y:S01]  /*6470*/  ISETP.LT.AND P4, PT, R8, UR5, !P0 ;  /* 0x0000000508007c0c */ /* 0x000fe2000c781270 */
[----:B------:R-:W-:Y:S01]  /*6480*/  VIADD R8, R16, 0x68 ;  /* 0x0000006810087836 */ /* 0x000fe20000000000 */
[----:B------:R-:W-:Y:S01]  /*6490*/  LEA.HI.X.SX32 R29, R32, R15, 0x1, P5 ;  /* 0x0000000f201d7211 */ /* 0x000fe200028f0eff */
[----:B------:R-:W-:Y:S01]  /*64a0*/  ULDC UR5, c[0x0][0x22c] ;  /* 0x00008b0000057ab9 */ /* 0x000fe20000000800 */
[----:B------:R-:W-:-:S02]  /*64b0*/  PRMT R39, R6, 0x7772, RZ ;  /* 0x0000777206277816 */ /* 0x000fc400000000ff */
[----:B0-----:R-:W-:-:S03]  /*64c0*/  IADD3 R4, P6, R9, R14, RZ ;  /* 0x0000000e09047210 */ /* 0x001fc60007fde0ff */
[----:B------:R0:W-:Y:S01]  /*64d0*/  @P3 STG.E.U8 desc[UR12][R28.64], R39 ;  /* 0x000000271c003986 */ /* 0x0001e2000c10110c */
[----:B------:R-:W-:Y:S02]  /*64e0*/  LEA.HI.X.SX32 R5, R9, R15, 0x1, P6 ;  /* 0x0000000f09057211 */ /* 0x000fe400030f0eff */
[----:B-1----:R-:W-:Y:S01]  /*64f0*/  PRMT R27, R6, 0x7773, RZ ;  /* 0x00007773061b7816 */ /* 0x002fe200000000ff */
[C---:B------:R-:W-:Y:S01]  /*6500*/  IMAD R6, R8.reuse, R3, RZ ;  /* 0x0000000308067224 */ /* 0x040fe200078e02ff */
[----:B------:R-:W-:Y:S01]  /*6510*/  ISETP.LT.AND P3, PT, R8, UR5, !P0 ;  /* 0x0000000508007c0c */ /* 0x000fe2000c761270 */
[----:B------:R-:W-:Y:S01]  /*6520*/  ULDC UR5, c[0x0][0x22c] ;  /* 0x00008b0000057ab9 */ /* 0x000fe20000000800 */
[----:B------:R-:W1:Y:S01]  /*6530*/  LDS.128 R8, [R0+UR4+0x800] ;  /* 0x0008000400087984 */ /* 0x000e620008000c00 */
[----:B------:R-:W-:Y:S01]  /*6540*/  ISETP.LT.AND P1, PT, R47, UR6, !P0 ;  /* 0x000000062f007c0c */ /* 0x000fe2000c721270 */
[----:B------:R-:W-:Y:S02]  /*6550*/  ULDC UR6, c[0x0][0x22c] ;  /* 0x00008b0000067ab9 */ /* 0x000fe40000000800 */
[----:B------:R-:W-:Y:S01]  /*6560*/  ISETP.LT.AND P5, PT, R40, UR6, !P0 ;  /* 0x0000000628007c0c */ /* 0x000fe2000c7a1270 */
[----:B------:R-:W-:Y:S01]  /*6570*/  IMAD R40, R3, 0x10, R32 ;  /* 0x0000001003287824 */ /* 0x000fe200078e0220 */
[----:B------:R2:W-:Y:S01]  /*6580*/  @P4 STG.E.U8 desc[UR12][R4.64], R27 ;  /* 0x0000001b04004986 */ /* 0x0005e2000c10110c */
[----:B------:R-:W-:-:S02]  /*6590*/  IADD3 R32, P4, R6, R14, RZ ;  /* 0x0000000e06207210 */ /* 0x000fc40007f9e0ff */
[C---:B0-----:R-:W-:Y:S02]  /*65a0*/  PRMT R39, R7.reuse, 0x7770, RZ ;  /* 0x0000777007277816 */ /* 0x041fe400000000ff */
[----:B------:R-:W-:Y:S01]  /*65b0*/  PRMT R29, R7, 0x7771, RZ ;  /* 0x00007771071d7816 */ /* 0x000fe200000000ff */
[----:B------:R-:W-:Y:S01]  /*65c0*/  VIADD R28, R16, 0x88 ;  /* 0x00000088101c7836 */ /* 0x000fe20000000000 */
[-C--:B------:R-:W-:Y:S01]  /*65d0*/  IADD3 R30, P6, R40, R14.reuse, RZ ;  /* 0x0000000e281e7210 */ /* 0x080fe20007fde0ff */
[----:B------:R-:W-:Y:S01]  /*65e0*/  ULDC UR6, c[0x0][0x22c] ;  /* 0x00008b0000067ab9 */ /* 0x000fe20000000800 */
[-C--:B------:R-:W-:Y:S01]  /*65f0*/  LEA.HI.X.SX32 R33, R6, R15.reuse, 0x1, P4 ;  /* 0x0000000f06217211 */ /* 0x080fe200020f0eff */
[----:B------:R-:W-:Y:S01]  /*6600*/  VIADD R6, R16, 0x78 ;  /* 0x0000007810067836 */ /* 0x000fe20000000000 */
[----:B------:R-:W-:Y:S01]  /*6610*/  LEA.HI.X.SX32 R31, R40, R15, 0x1, P6 ;  /* 0x0000000f281f7211 */ /* 0x000fe200030f0eff */
[----:B------:R-:W-:Y:S01]  /*6620*/  IMAD R40, R3, 0x10, R40 ;  /* 0x0000001003287824 */ /* 0x000fe200078e0228 */
[----:B------:R-:W-:Y:S01]  /*6630*/  ISETP.LT.AND P4, PT, R41, UR5, !P0 ;  /* 0x0000000529007c0c */ /* 0x000fe2000c781270 */
[----:B------:R-:W-:Y:S01]  /*6640*/  ULDC UR5, c[0x0][0x22c] ;  /* 0x00008b0000057ab9 */ /* 0x000fe20000000800 */
[C---:B--2---:R-:W-:Y:S01]  /*6650*/  IMAD R27, R6.reuse, R3, RZ ;  /* 0x00000003061b7224 */ /* 0x044fe200078e02ff */
[----:B------:R-:W-:Y:S01]  /*6660*/  ISETP.LT.AND P6, PT, R6, UR5, !P0 ;  /* 0x0000000506007c0c */ /* 0x000fe2000c7c1270 */
[----:B------:R0:W-:Y:S01]  /*6670*/  @P1 STG.E.U8 desc[UR12][R30.64], R39 ;  /* 0x000000271e001986 */ /* 0x0001e2000c10110c */
[----:B------:R-:W-:Y:S01]  /*6680*/  IADD3 R4, P1, R40, R14, RZ ;  /* 0x0000000e28047210 */ /* 0x000fe20007f3e0ff */
[----:B------:R-:W-:-:S02]  /*6690*/  ULDC UR5, c[0x0][0x22c] ;  /* 0x00008b0000057ab9 */ /* 0x000fc40000000800 */
[----:B------:R2:W-:Y:S01]  /*66a0*/  @P3 STG.E.U8 desc[UR12][R32.64], R29 ;  /* 0x0000001d20003986 */ /* 0x0005e2000c10110c */
[-C--:B------:R-:W-:Y:S02]  /*66b0*/  IADD3 R6, P3, R27, R14.reuse, RZ ;  /* 0x0000000e1b067210 */ /* 0x080fe40007f7e0ff */
[-C--:B------:R-:W-:Y:S02]  /*66c0*/  LEA.HI.X.SX32 R5, R40, R15.reuse, 0x1, P1 ;  /* 0x0000000f28057211 */ /* 0x080fe400008f0eff */
[----:B------:R-:W-:Y:S01]  /*66d0*/  PRMT R41, R7, 0x7772, RZ ;  /* 0x0000777207297816 */ /* 0x000fe200000000ff */
[----:B------:R-:W-:Y:S01]  /*66e0*/  IMAD R40, R3, 0x10, R40 ;  /* 0x0000001003287824 */ /* 0x000fe200078e0228 */
[----:B0-----:R-:W-:Y:S02]  /*66f0*/  PRMT R39, R7, 0x7773, RZ ;  /* 0x0000777307277816 */ /* 0x001fe400000000ff */
[----:B------:R-:W-:Y:S01]  /*6700*/  LEA.HI.X.SX32 R7, R27, R15, 0x1, P3 ;  /* 0x0000000f1b077211 */ /* 0x000fe200018f0eff */
[C---:B------:R-:W-:Y:S01]  /*6710*/  IMAD R27, R28.reuse, R3, RZ ;  /* 0x000000031c1b7224 */ /* 0x040fe200078e02ff */
[----:B------:R-:W-:Y:S01]  /*6720*/  ISETP.LT.AND P3, PT, R28, UR5, !P0 ;  /* 0x000000051c007c0c */ /* 0x000fe2000c761270 */
[----:B------:R-:W-:Y:S01]  /*6730*/  @P2 STG.E.U8 desc[UR12][R4.64], R41 ;  /* 0x0000002904002986 */ /* 0x000fe2000c10110c */
[----:B------:R-:W-:Y:S01]  /*6740*/  IADD3 R28, P2, R40, R14, RZ ;  /* 0x0000000e281c7210 */ /* 0x000fe20007f5e0ff */
[----:B------:R-:W-:-:S02]  /*6750*/  ULDC UR5, c[0x0][0x22c] ;  /* 0x00008b0000057ab9 */ /* 0x000fc40000000800 */
[----:B------:R0:W-:Y:S01]  /*6760*/  @P6 STG.E.U8 desc[UR12][R6.64], R39 ;  /* 0x0000002706006986 */ /* 0x0001e2000c10110c */
[C---:B------:R-:W-:Y:S02]  /*6770*/  IADD3 R30, P6, R27.reuse, R14, RZ ;  /* 0x0000000e1b1e7210 */ /* 0x040fe40007fde0ff */
[-C--:B--2---:R-:W-:Y:S02]  /*6780*/  LEA.HI.X.SX32 R29, R40, R15.reuse, 0x1, P2 ;  /* 0x0000000f281d7211 */ /* 0x084fe400010f0eff */
[C---:B-1----:R-:W-:Y:S02]  /*6790*/  PRMT R33, R8.reuse, 0x7770, RZ ;  /* 0x0000777008217816 */ /* 0x042fe400000000ff */
[----:B------:R-:W-:Y:S01]  /*67a0*/  LEA.HI.X.SX32 R31, R27, R15, 0x1, P6 ;  /* 0x0000000f1b1f7211 */ /* 0x000fe200030f0eff */
[----:B------:R-:W-:Y:S01]  /*67b0*/  IMAD R40, R3, 0x10, R40 ;  /* 0x0000001003287824 */ /* 0x000fe200078e0228 */
[----:B------:R-:W-:Y:S01]  /*67c0*/  PRMT R27, R8, 0x7771, RZ ;  /* 0x00007771081b7816 */ /* 0x000fe200000000ff */
[----:B------:R-:W-:Y:S01]  /*67d0*/  @P5 STG.E.U8 desc[UR12][R28.64], R33 ;  /* 0x000000211c005986 */ /* 0x000fe2000c10110c */
[----:B0-----:R-:W-:-:S03]  /*67e0*/  VIADD R6, R16, 0x98 ;  /* 0x0000009810067836 */ /* 0x001fc60000000000 */
[----:B------:R0:W-:Y:S01]  /*67f0*/  @P3 STG.E.U8 desc[UR12][R30.64], R27 ;  /* 0x0000001b1e003986 */ /* 0x0001e2000c10110c */
[-C--:B------:R-:W-:Y:S02]  /*6800*/  IADD3 R4, P3, R40, R14.reuse, RZ ;  /* 0x0000000e28047210 */ /* 0x080fe40007f7e0ff */
[----:B------:R-:W-:Y:S01]  /*6810*/  ISETP.LT.AND P2, PT, R44, UR5, !P0 ;  /* 0x000000052c007c0c */ /* 0x000fe2000c741270 */
[----:B------:R-:W-:Y:S01]  /*6820*/  ULDC UR5, c[0x0][0x22c] ;  /* 0x00008b0000057ab9 */ /* 0x000fe20000000800 */
[----:B------:R-:W-:Y:S01]  /*6830*/  LEA.HI.X.SX32 R5, R40, R15, 0x1, P3 ;  /* 0x0000000f28057211 */ /* 0x000fe200018f0eff */
[----:B------:R-:W-:Y:S01]  /*6840*/  IMAD R7, R6, R3, RZ ;  /* 0x0000000306077224 */ /* 0x000fe200078e02ff */
[----:B------:R-:W-:Y:S01]  /*6850*/  PRMT R39, R8, 0x7772, RZ ;  /* 0x0000777208277816 */ /* 0x000fe200000000ff */
[----:B------:R-:W-:Y:S01]  /*6860*/  IMAD R40, R3, 0x10, R40 ;  /* 0x0000001003287824 */ /* 0x000fe200078e0228 */
[----:B------:R-:W-:Y:S01]  /*6870*/  ISETP.LT.AND P5, PT, R6, UR5, !P0 ;  /* 0x0000000506007c0c */ /* 0x000fe2000c7a1270 */
[----:B------:R-:W-:Y:S01]  /*6880*/  ULDC UR5, c[0x0][0x22c] ;  /* 0x00008b0000057ab9 */ /* 0x000fe20000000800 */
[----:B------:R-:W-:Y:S01]  /*6890*/  ISETP.LT.AND P1, PT, R45, UR6, !P0 ;  /* 0x000000062d007c0c */ /* 0x000fe2000c721270 */
[----:B------:R1:W-:Y:S01]  /*68a0*/  @P4 STG.E.U8 desc[UR12][R4.64], R39 ;  /* 0x0000002704004986 */ /* 0x0003e2000c10110c */
[CC--:B------:R-:W-:Y:S01]  /*68b0*/  IADD3 R6, P4, R7.reuse, R14.reuse, RZ ;  /* 0x0000000e07067210 */ /* 0x0c0fe20007f9e0ff */
[----:B0-----:R-:W-:Y:S01]  /*68c0*/  VIADD R30, R16, 0xa8 ;  /* 0x000000a8101e7836 */ /* 0x001fe20000000000 */
[----:B------:R-:W-:Y:S01]  /*68d0*/  IADD3 R28, P6, R40, R14, RZ ;  /* 0x0000000e281c7210 */ /* 0x000fe20007fde0ff */
[----:B------:R-:W-:Y:S01]  /*68e0*/  ULDC UR6, c[0x0][0x22c] ;  /* 0x00008b0000067ab9 */ /* 0x000fe20000000800 */
[----:B------:R-:W-:-:S02]  /*68f0*/  LEA.HI.X.SX32 R7, R7, R15, 0x1, P4 ;  /* 0x0000000f07077211 */ /* 0x000fc400020f0eff */
[----:B------:R-:W-:Y:S02]  /*6900*/  PRMT R33, R8, 0x7773, RZ ;  /* 0x0000777308217816 */ /* 0x000fe400000000ff */
[C---:B------:R-:W-:Y:S01]  /*6910*/  ISETP.LT.AND P4, PT, R30.reuse, UR5, !P0 ;  /* 0x000000051e007c0c */ /* 0x040fe2000c781270 */
[----:B------:R-:W-:Y:S01]  /*6920*/  IMAD R30, R30, R3, RZ ;  /* 0x000000031e1e7224 */ /* 0x000fe200078e02ff */
[----:B------:R-:W-:Y:S02]  /*6930*/  LEA.HI.X.SX32 R29, R40, R15, 0x1, P6 ;  /* 0x0000000f281d7211 */ /* 0x000fe400030f0eff */
[----:B------:R-:W-:Y:S01]  /*6940*/  PRMT R27, R9, 0x7770, RZ ;  /* 0x00007770091b7816 */ /* 0x000fe200000000ff */
[----:B------:R0:W-:Y:S01]  /*6950*/  @P5 STG.E.U8 desc[UR12][R6.64], R33 ;  /* 0x0000002106005986 */ /* 0x0001e2000c10110c */
[----:B------:R-:W-:Y:S01]  /*6960*/  VIADD R8, R16, 0xb8 ;  /* 0x000000b810087836 */ /* 0x000fe20000000000 */
[----:B------:R-:W-:Y:S02]  /*6970*/  ULDC UR5, c[0x0][0x22c] ;  /* 0x00008b0000057ab9 */ /* 0x000fe40000000800 */
[----:B------:R2:W-:Y:S01]  /*6980*/  @P1 STG.E.U8 desc[UR12][R28.64], R27 ;  /* 0x0000001b1c001986 */ /* 0x0005e2000c10110c */
[----:B-1----:R-:W-:Y:S01]  /*6990*/  IADD3 R4, P1, R30, R14, RZ ;  /* 0x0000000e1e047210 */ /* 0x002fe20007f3e0ff */
[----:B------:R-:W-:Y:S01]  /*69a0*/  IMAD R40, R3, 0x10, R40 ;  /* 0x0000001003287824 */ /* 0x000fe200078e0228 */
[C---:B------:R-:W-:Y:S01]  /*69b0*/  ISETP.LT.AND P5, PT, R8.reuse, UR5, !P0 ;  /* 0x0000000508007c0c */ /* 0x040fe2000c7a1270 */
[----:B------:R-:W-:Y:S01]  /*69c0*/  IMAD R8, R8, R3, RZ ;  /* 0x0000000308087224 */ /* 0x000fe200078e02ff */
[----:B------:R-:W-:Y:S01]  /*69d0*/  LEA.HI.X.SX32 R5, R30, R15, 0x1, P1 ;  /* 0x0000000f1e057211 */ /* 0x000fe200008f0eff */
[----:B------:R-:W-:Y:S01]  /*69e0*/  ULDC UR5, c[0x0][0x22c] ;  /* 0x00008b0000057ab9 */ /* 0x000fe20000000800 */
[----:B------:R-:W-:-:S02]  /*69f0*/  PRMT R31, R9, 0x7771, RZ ;  /* 0x00007771091f7816 */ /* 0x000fc400000000ff */
[----:B0-----:R-:W-:-:S03]  /*6a00*/  IADD3 R6, P6, R40, R14, RZ ;  /* 0x0000000e28067210 */ /* 0x001fc60007fde0ff */
[----:B------:R0:W-:Y:S01]  /*6a10*/  @P4 STG.E.U8 desc[UR12][R4.64], R31 ;  /* 0x0000001f04004986 */ /* 0x0001e2000c10110c */
[-C--:B--2---:R-:W-:Y:S02]  /*6a20*/  IADD3 R28, P4, R8, R14.reuse, RZ ;  /* 0x0000000e081c7210 */ /* 0x084fe40007f9e0ff */
[-C--:B------:R-:W-:Y:S01]  /*6a30*/  LEA.HI.X.SX32 R7, R40, R15.reuse, 0x1, P6 ;  /* 0x0000000f28077211 */ /* 0x080fe200030f0eff */
[----:B------:R-:W-:Y:S01]  /*6a40*/  IMAD R40, R3, 0x10, R40 ;  /* 0x0000001003287824 */ /* 0x000fe200078e0228 */
[----:B------:R-:W-:Y:S02]  /*6a50*/  PRMT R27, R9, 0x7772, RZ ;  /* 0x00007772091b7816 */ /* 0x000fe400000000ff */
[----:B------:R-:W-:Y:S01]  /*6a60*/  LEA.HI.X.SX32 R29, R8, R15, 0x1, P4 ;  /* 0x0000000f081d7211 */ /* 0x000fe200020f0eff */
[----:B------:R-:W-:Y:S01]  /*6a70*/  VIADD R8, R16, 0xc8 ;  /* 0x000000c810087836 */ /* 0x000fe20000000000 */
[----:B------:R-:W-:Y:S01]  /*6a80*/  ISETP.LT.AND P3, PT, R43, UR6, !P0 ;  /* 0x000000062b007c0c */ /* 0x000fe2000c761270 */
[----:B------:R1:W-:Y:S01]  /*6a90*/  @P2 STG.E.U8 desc[UR12][R6.64], R27 ;  /* 0x0000001b06002986 */ /* 0x0003e2000c10110c */
[----:B------:R-:W-:Y:S01]  /*6aa0*/  ISETP.LT.AND P4, PT, R26, UR5, !P0 ;  /* 0x000000051a007c0c */ /* 0x000fe2000c781270 */
[----:B------:R-:W-:Y:S01]  /*6ab0*/  ULDC UR5, c[0x0][0x22c] ;  /* 0x00008b0000057ab9 */ /* 0x000fe20000000800 */
[----:B------:R-:W-:Y:S01]  /*6ac0*/  PRMT R9, R9, 0x7773, RZ ;  /* 0x0000777309097816 */ /* 0x000fe200000000ff */
[----:B------:R-:W-:Y:S01]  /*6ad0*/  ULDC UR6, c[0x0][0x22c] ;  /* 0x00008b0000067ab9 */ /* 0x000fe20000000800 */
[----:B0-----:R-:W-:-:S02]  /*6ae0*/  IADD3 R4, P2, R40, R14, RZ ;  /* 0x0000000e28047210 */ /* 0x001fc40007f5e0ff */
[C---:B------:R-:W-:Y:S01]  /*6af0*/  ISETP.LT.AND P6, PT, R8.reuse, UR5, !P0 ;  /* 0x0000000508007c0c */ /* 0x040fe2000c7c1270 */
[----:B------:R-:W-:Y:S01]  /*6b00*/  IMAD R8, R8, R3, RZ ;  /* 0x0000000308087224 */ /* 0x000fe200078e02ff */
[-C--:B------:R-:W-:Y:S01]  /*6b10*/  LEA.HI.X.SX32 R5, R40, R15.reuse, 0x1, P2 ;  /* 0x0000000f28057211 */ /* 0x080fe200010f0eff */
[----:B------:R0:W-:Y:S01]  /*6b20*/  @P5 STG.E.U8 desc[UR12][R28.64], R9 ;  /* 0x000000091c005986 */ /* 0x0001e2000c10110c */
[----:B------:R-:W-:Y:S01]  /*6b30*/  PRMT R31, R10, 0x7770, RZ ;  /* 0x000077700a1f7816 */ /* 0x000fe200000000ff */
[----:B------:R-:W-:Y:S01]  /*6b40*/  ULDC UR5, c[0x0][0x22c] ;  /* 0x00008b0000057ab9 */ /* 0x000fe20000000800 */
[-C--:B-1----:R-:W-:Y:S01]  /*6b50*/  IADD3 R6, P5, R8, R14.reuse, RZ ;  /* 0x0000000e08067210 */ /* 0x082fe20007fbe0ff */
[----:B------:R-:W-:Y:S01]  /*6b60*/  IMAD R40, R3, 0x10, R40 ;  /* 0x0000001003287824 */ /* 0x000fe200078e0228 */
[----:B------:R-:W-:Y:S01]  /*6b70*/  PRMT R27, R10, 0x7771, RZ ;  /* 0x000077710a1b7816 */ /* 0x000fe200000000ff */
[----:B------:R1:W-:Y:S01]  /*6b80*/  @P3 STG.E.U8 desc[UR12][R4.64], R31 ;  /* 0x0000001f04003986 */ /* 0x0003e2000c10110c */
[----:B------:R-:W-:Y:S01]  /*6b90*/  ISETP.LT.AND P3, PT, R24, UR5, !P0 ;  /* 0x0000000518007c0c */ /* 0x000fe2000c761270 */
[----:B------:R-:W-:Y:S01]  /*6ba0*/  VIADD R24, R16, 0xd8 ;  /* 0x000000d810187836 */ /* 0x000fe20000000000 */
[----:B------:R-:W-:Y:S01]  /*6bb0*/  LEA.HI.X.SX32 R7, R8, R15, 0x1, P5 ;  /* 0x0000000f08077211 */ /* 0x000fe200028f0eff */
[----:B------:R-:W-:Y:S01]  /*6bc0*/  ULDC UR5, c[0x0][0x22c] ;  /* 0x00008b0000057ab9 */ /* 0x000fe20000000800 */
[----:B------:R-:W-:Y:S01]  /*6bd0*/  ISETP.LT.AND P1, PT, R42, UR6, !P0 ;  /* 0x000000062a007c0c */ /* 0x000fe2000c721270 */
[----:B------:R-:W-:Y:S01]  /*6be0*/  ULDC UR6, c[0x0][0x22c] ;  /* 0x00008b0000067ab9 */ /* 0x000fe20000000800 */
[-C--:B------:R-:W-:Y:S01]  /*6bf0*/  IADD3 R8, P5, R40, R14.reuse, RZ ;  /* 0x0000000e28087210 */ /* 0x080fe20007fbe0ff */
[----:B------:R2:W-:Y:S01]  /*6c00*/  @P6 STG.E.U8 desc[UR12][R6.64], R27 ;  /* 0x0000001b06006986 */ /* 0x0005e2000c10110c */
[----:B------:R-:W-:Y:S01]  /*6c10*/  ISETP.LT.AND P2, PT, R25, UR6, !P0 ;  /* 0x0000000619007c0c */ /* 0x000fe2000c741270 */
[C---:B------:R-:W-:Y:S01]  /*6c20*/  IMAD R25, R24.reuse, R3, RZ ;  /* 0x0000000318197224 */ /* 0x040fe200078e02ff */
[----:B------:R-:W-:Y:S01]  /*6c30*/  ISETP.LT.AND P6, PT, R24, UR5, !P0 ;  /* 0x0000000518007c0c */ /* 0x000fe2000c7c1270 */
[----:B------:R-:W3:Y:S01]  /*6c40*/  LDS.128 R4, [R0+UR4+0x1000] ;  /* 0x0010000400047984 */ /* 0x000ee20008000c00 */
[-C--:B0-----:R-:W-:Y:S01]  /*6c50*/  LEA.HI.X.SX32 R9, R40, R15.reuse, 0x1, P5 ;  /* 0x0000000f28097211 */ /* 0x081fe200028f0eff */
[----:B------:R-:W-:Y:S01]  /*6c60*/  VIADD R26, R16, 0xe8 ;  /* 0x000000e8101a7836 */ /* 0x000fe20000000000 */
[C---:B------:R-:W-:Y:S01]  /*6c70*/  PRMT R33, R10.reuse, 0x7772, RZ ;  /* 0x000077720a217816 */ /* 0x040fe200000000ff */
[----:B------:R-:W-:Y:S01]  /*6c80*/  ULDC UR5, c[0x0][0x22c] ;  /* 0x00008b0000057ab9 */ /* 0x000fe20000000800 */
[-C--:B------:R-:W-:Y:S01]  /*6c90*/  IADD3 R24, P5, R25, R14.reuse, RZ ;  /* 0x0000000e19187210 */ /* 0x080fe20007fbe0ff */
[----:B------:R-:W-:Y:S01]  /*6ca0*/  IMAD R40, R3, 0x10, R40 ;  /* 0x0000001003287824 */ /* 0x000fe200078e0228 */
[----:B-1----:R-:W-:Y:S01]  /*6cb0*/  PRMT R31, R10, 0x7773, RZ ;  /* 0x000077730a1f7816 */ /* 0x002fe200000000ff */
[----:B------:R0:W-:Y:S01]  /*6cc0*/  @P1 STG.E.U8 desc[UR12][R8.64], R33 ;  /* 0x0000002108001986 */ /* 0x0001e2000c10110c */
[----:B------:R-:W-:Y:S01]  /*6cd0*/  LEA.HI.X.SX32 R25, R25, R15, 0x1, P5 ;  /* 0x0000000f19197211 */ /* 0x000fe200028f0eff */
[C---:B------:R-:W-:Y:S01]  /*6ce0*/  IMAD R10, R26.reuse, R3, RZ ;  /* 0x000000031a0a7224 */ /* 0x040fe200078e02ff */
[----:B------:R-:W-:Y:S01]  /*6cf0*/  ISETP.LT.AND P1, PT, R26, UR5, !P0 ;  /* 0x000000051a007c0c */ /* 0x000fe2000c721270 */
[----:B------:R-:W-:Y:S01]  /*6d00*/  ULDC UR5, c[0x0][0x22c] ;  /* 0x00008b0000057ab9 */ /* 0x000fe20000000800 */
[-C--:B------:R-:W-:Y:S01]  /*6d10*/  IADD3 R26, P5, R40, R14.reuse, RZ ;  /* 0x0000000e281a7210 */ /* 0x080fe20007fbe0ff */
[----:B------:R1:W-:Y:S01]  /*6d20*/  @P6 STG.E.U8 desc[UR12][R24.64], R31 ;  /* 0x0000001f18006986 */ /* 0x0003e2000c10110c */
[----:B------:R-:W-:Y:S01]  /*6d30*/  IADD3 R28, P6, R10, R14, RZ ;  /* 0x0000000e0a1c7210 */ /* 0x000fe20007fde0ff */
[----:B------:R-:W-:Y:S01]  /*6d40*/  ULDC UR6, c[0x0][0x22c] ;  /* 0x00008b0000067ab9 */ /* 0x000fe20000000800 */
[----:B--2---:R-:W-:-:S02]  /*6d50*/  LEA.HI.X.SX32 R27, R40, R15, 0x1, P5 ;  /* 0x0000000f281b7211 */ /* 0x004fc400028f0eff */
[----:B------:R-:W-:Y:S01]  /*6d60*/  PRMT R39, R11, 0x7770, RZ ;  /* 0x000077700b277816 */ /* 0x000fe200000000ff */
[----:B------:R-:W-:Y:S01]  /*6d70*/  IMAD R40, R3, 0x10, R40 ;  /* 0x0000001003287824 */ /* 0x000fe200078e0228 */
[----:B------:R-:W-:Y:S02]  /*6d80*/  LEA.HI.X.SX32 R29, R10, R15, 0x1, P6 ;  /* 0x0000000f0a1d7211 */ /* 0x000fe400030f0eff */
[----:B0-----:R-:W-:Y:S01]  /*6d90*/  PRMT R33, R11, 0x7771, RZ ;  /* 0x000077710b217816 */ /* 0x001fe200000000ff */
[----:B------:R0:W-:Y:S01]  /*6da0*/  @P4 STG.E.U8 desc[UR12][R26.64], R39 ;  /* 0x000000271a004986 */ /* 0x0001e2000c10110c */
[----:B------:R-:W-:-:S03]  /*6db0*/  VIADD R10, R16, 0xf8 ;  /* 0x000000f8100a7836 */ /* 0x000fc60000000000 */
[----:B------:R-:W-:Y:S01]  /*6dc0*/  @P1 STG.E.U8 desc[UR12][R28.64], R33 ;  /* 0x000000211c001986 */ /* 0x000fe2000c10110c */
[CC--:B------:R-:W-:Y:S02]  /*6dd0*/  IADD3 R8, P1, R40.reuse, R14.reuse, RZ ;  /* 0x0000000e28087210 */ /* 0x0c0fe40007f3e0ff */
[----:B------:R-:W-:Y:S01]  /*6de0*/  ISETP.LT.AND P5, PT, R23, UR5, !P0 ;  /* 0x0000000517007c0c */ /* 0x000fe2000c7a1270 */
[----:B------:R-:W-:Y:S01]  /*6df0*/  ULDC UR5, c[0x0][0x22c] ;  /* 0x00008b0000057ab9 */ /* 0x000fe20000000800 */
[----:B------:R-:W-:Y:S01]  /*6e00*/  LEA.HI.X.SX32 R9, R40, R15, 0x1, P1 ;  /* 0x0000000f28097211 */ /* 0x000fe200008f0eff */
[C---:B------:R-:W-:Y:S01]  /*6e10*/  IMAD R23, R10.reuse, R3, RZ ;  /* 0x000000030a177224 */ /* 0x040fe200078e02ff */
[----:B-1----:R-:W-:Y:S02]  /*6e20*/  PRMT R31, R11, 0x7772, RZ ;  /* 0x000077720b1f7816 */ /* 0x002fe400000000ff */
[----:B------:R-:W-:Y:S01]  /*6e30*/  ISETP.LT.AND P4, PT, R10, UR5, !P0 ;  /* 0x000000050a007c0c */ /* 0x000fe2000c781270 */
[----:B------:R-:W-:Y:S01]  /*6e40*/  IMAD R40, R3, 0x10, R40 ;  /* 0x0000001003287824 */ /* 0x000fe200078e0228 */
[----:B0-----:R-:W-:Y:S01]  /*6e50*/  PRMT R27, R11, 0x7773, RZ ;  /* 0x000077730b1b7816 */ /* 0x001fe200000000ff */
[----:B------:R3:W-:Y:S01]  /*6e60*/  @P2 STG.E.U8 desc[UR12][R8.64], R31 ;  /* 0x0000001f08002986 */ /* 0x0007e2000c10110c */
[CC--:B------:R-:W-:Y:S01]  /*6e70*/  IADD3 R10, P2, R23.reuse, R14.reuse, RZ ;  /* 0x0000000e170a7210 */ /* 0x0c0fe20007f5e0ff */
[----:B------:R-:W-:Y:S01]  /*6e80*/  VIADD R24, R16, 0x108 ;  /* 0x0000010810187836 */ /* 0x000fe20000000000 */
[----:B------:R-:W-:Y:S01]  /*6e90*/  ISETP.LT.AND P1, PT, R22, UR6, !P0 ;  /* 0x0000000616007c0c */ /* 0x000fe2000c721270 */
[----:B------:R-:W-:Y:S01]  /*6ea0*/  ULDC UR5, c[0x0][0x22c] ;  /* 0x00008b0000057ab9 */ /* 0x000fe20000000800 */
[----:B------:R-:W-:Y:S01]  /*6eb0*/  LEA.HI.X.SX32 R11, R23, R15, 0x1, P2 ;  /* 0x0000000f170b7211 */ /* 0x000fe200010f0eff */
[----:B------:R-:W-:Y:S01]  /*6ec0*/  IMAD R25, R24, R3, RZ ;  /* 0x0000000318197224 */ /* 0x000fe200078e02ff */
[-C--:B------:R-:W-:Y:S01]  /*6ed0*/  IADD3 R22, P2, R40, R14.reuse, RZ ;  /* 0x0000000e28167210 */ /* 0x080fe20007f5e0ff */
[----:B------:R-:W-:Y:S01]  /*6ee0*/  ULDC UR6, c[0x0][0x22c] ;  /* 0x00008b0000067ab9 */ /* 0x000fe20000000800 */
[----:B------:R-:W-:Y:S01]  /*6ef0*/  ISETP.LT.AND P6, PT, R24, UR5, !P0 ;  /* 0x0000000518007c0c */ /* 0x000fe2000c7c1270 */
[----:B------:R0:W-:Y:S01]  /*6f00*/  @P4 STG.E.U8 desc[UR12][R10.64], R27 ;  /* 0x0000001b0a004986 */ /* 0x0001e2000c10110c */
[-C--:B------:R-:W-:Y:S01]  /*6f10*/  LEA.HI.X.SX32 R23, R40, R15.reuse, 0x1, P2 ;  /* 0x0000000f28177211 */ /* 0x080fe200010f0eff */
[----:B------:R-:W-:Y:S01]  /*6f20*/  VIADD R24, R16, 0x118 ;  /* 0x0000011810187836 */ /* 0x000fe20000000000 */
[C---:B---3--:R-:W-:Y:S01]  /*6f30*/  PRMT R31, R4.reuse, 0x7770, RZ ;  /* 0x00007770041f7816 */ /* 0x048fe200000000ff */
[----:B------:R-:W-:Y:S01]  /*6f40*/  ULDC UR5, c[0x0][0x22c] ;  /* 0x00008b0000057ab9 */ /* 0x000fe20000000800 */
[----:B------:R-:W-:Y:S01]  /*6f50*/  IADD3 R8, P4, R25, R14, RZ ;  /* 0x0000000e19087210 */ /* 0x000fe20007f9e0ff */
[----:B------:R-:W-:Y:S01]  /*6f60*/  IMAD R40, R3, 0x10, R40 ;  /* 0x0000001003287824 */ /* 0x000fe200078e0228 */
[----:B------:R-:W-:Y:S01]  /*6f70*/  PRMT R29, R4, 0x7771, RZ ;  /* 0x00007771041d7816 */ /* 0x000fe200000000ff */
[----:B------:R1:W-:Y:S01]  /*6f80*/  @P3 STG.E.U8 desc[UR12][R22.64], R31 ;  /* 0x0000001f16003986 */ /* 0x0003e2000c10110c */
[----:B------:R-:W-:-:S02]  /*6f90*/  LEA.HI.X.SX32 R9, R25, R15, 0x1, P4 ;  /* 0x0000000f19097211 */ /* 0x000fc400020f0eff */
[C---:B------:R-:W-:Y:S01]  /*6fa0*/  ISETP.LT.AND P3, PT, R24.reuse, UR5, !P0 ;  /* 0x0000000518007c0c */ /* 0x040fe2000c761270 */
[----:B------:R-:W-:Y:S01]  /*6fb0*/  IMAD R24, R24, R3, RZ ;  /* 0x0000000318187224 */ /* 0x000fe200078e02ff */
[CC--:B0-----:R-:W-:Y:S01]  /*6fc0*/  IADD3 R10, P4, R40.reuse, R14.reuse, RZ ;  /* 0x0000000e280a7210 */ /* 0x0c1fe20007f9e0ff */
[----:B------:R0:W-:Y:S01]  /*6fd0*/  @P6 STG.E.U8 desc[UR12][R8.64], R29 ;  /* 0x0000001d08006986 */ /* 0x0001e2000c10110c */
[----:B------:R-:W-:Y:S01]  /*6fe0*/  ISETP.LT.AND P2, PT, R21, UR6, !P0 ;  /* 0x0000000615007c0c */ /* 0x000fe2000c741270 */
[----:B------:R-:W-:Y:S01]  /*6ff0*/  ULDC UR5, c[0x0][0x22c] ;  /* 0x00008b0000057ab9 */ /* 0x000fe20000000800 */
[-C--:B------:R-:W-:Y:S02]  /*7000*/  LEA.HI.X.SX32 R11, R40, R15.reuse, 0x1, P4 ;  /* 0x0000000f280b7211 */ /* 0x080fe400020f0eff */
[----:B-1----:R-:W-:Y:S02]  /*7010*/  IADD3 R22, P6, R24, R14, RZ ;  /* 0x0000000e18167210 */ /* 0x002fe40007fde0ff */
[----:B------:R-:W-:Y:S01]  /*7020*/  PRMT R25, R4, 0x7772, RZ ;  /* 0x0000777204197816 */ /* 0x000fe200000000ff */
[----:B------:R-:W-:Y:S01]  /*7030*/  IMAD R40, R3, 0x10, R40 ;  /* 0x0000001003287824 */ /* 0x000fe200078e0228 */
[----:B------:R-:W-:Y:S01]  /*7040*/  LEA.HI.X.SX32 R23, R24, R15, 0x1, P6 ;  /* 0x0000000f18177211 */ /* 0x000fe200030f0eff */
[----:B------:R-:W-:Y:S01]  /*7050*/  ULDC UR6, c[0x0][0x22c] ;  /* 0x00008b0000067ab9 */ /* 0x000fe20000000800 */
[----:B------:R-:W-:Y:S01]  /*7060*/  PRMT R21, R4, 0x7773, RZ ;  /* 0x0000777304157816 */ /* 0x000fe200000000ff */
[----:B------:R1:W-:Y:S01]  /*7070*/  @P5 STG.E.U8 desc[UR12][R10.64], R25 ;  /* 0x000000190a005986 */ /* 0x0003e2000c10110c */
[----:B------:R-:W-:-:S03]  /*7080*/  VIADD R4, R16, 0x128 ;  /* 0x0000012810047836 */ /* 0x000fc60000000000 */
[----:B------:R-:W-:Y:S01]  /*7090*/  @P3 STG.E.U8 desc[UR12][R22.64], R21 ;  /* 0x0000001516003986 */ /* 0x000fe2000c10110c */
[----:B0-----:R-:W-:Y:S02]  /*70a0*/  IADD3 R8, P3, R40, R14, RZ ;  /* 0x0000000e28087210 */ /* 0x001fe40007f7e0ff */
[----:B------:R-:W-:Y:S01]  /*70b0*/  ISETP.LT.AND P4, PT, R20, UR5, !P0 ;  /* 0x0000000514007c0c */ /* 0x000fe2000c781270 */
[----:B------:R-:W-:Y:S01]  /*70c0*/  ULDC UR5, c[0x0][0x22c] ;  /* 0x00008b0000057ab9 */ /* 0x000fe20000000800 */
[----:B------:R-:W-:Y:S01]  /*70d0*/  LEA.HI.X.SX32 R9, R40, R15, 0x1, P3 ;  /* 0x0000000f28097211 */ /* 0x000fe200018f0eff */
[C---:B------:R-:W-:Y:S01]  /*70e0*/  IMAD R20, R4.reuse, R3, RZ ;  /* 0x0000000304147224 */ /* 0x040fe200078e02ff */
[----:B------:R-:W-:Y:S02]  /*70f0*/  PRMT R27, R5, 0x7770, RZ ;  /* 0x00007770051b7816 */ /* 0x000fe400000000ff */
[----:B------:R-:W-:Y:S01]  /*7100*/  ISETP.LT.AND P5, PT, R4, UR5, !P0 ;  /* 0x0000000504007c0c */ /* 0x000fe2000c7a1270 */
[----:B------:R-:W-:-:S02]  /*7110*/  VIADD R4, R16, 0x138 ;  /* 0x0000013810047836 */ /* 0x000fc40000000000 */
[----:B------:R-:W-:Y:S01]  /*7120*/  IMAD R40, R3, 0x10, R40 ;  /* 0x0000001003287824 */ /* 0x000fe200078e0228 */
[----:B------:R0:W-:Y:S01]  /*7130*/  @P1 STG.E.U8 desc[UR12][R8.64], R27 ;  /* 0x0000001b08001986 */ /* 0x0001e2000c10110c */
[----:B-1----:R-:W-:Y:S01]  /*7140*/  IADD3 R10, P1, R20, R14, RZ ;  /* 0x0000000e140a7210 */ /* 0x002fe20007f3e0ff */
[----:B------:R-:W-:Y:S01]  /*7150*/  ULDC UR5, c[0x0][0x22c] ;  /* 0x00008b0000057ab9 */ /* 0x000fe20000000800 */
[----:B------:R-:W-:Y:S01]  /*7160*/  ISETP.LT.AND P3, PT, R19, UR6, !P0 ;  /* 0x0000000613007c0c */ /* 0x000fe2000c761270 */
[----:B------:R-:W-:Y:S01]  /*7170*/  IMAD R19, R4, R3, RZ ;  /* 0x0000000304137224 */ /* 0x000fe200078e02ff */
[----:B------:R-:W-:Y:S01]  /*7180*/  LEA.HI.X.SX32 R11, R20, R15, 0x1, P1 ;  /* 0x0000000f140b7211 */ /* 0x000fe200008f0eff */
[----:B------:R-:W-:Y:S01]  /*7190*/  ULDC UR6, c[0x0][0x22c] ;  /* 0x00008b0000067ab9 */ /* 0x000fe20000000800 */
[----:B------:R-:W-:Y:S02]  /*71a0*/  PRMT R25, R5, 0x7771, RZ ;  /* 0x0000777105197816 */ /* 0x000fe400000000ff */
[----:B------:R-:W-:-:S02]  /*71b0*/  ISETP.LT.AND P6, PT, R4, UR5, !P0 ;  /* 0x0000000504007c0c */ /* 0x000fc4000c7c1270 */
[-C--:B------:R-:W-:Y:S01]  /*71c0*/  IADD3 R20, P1, R40, R14.reuse, RZ ;  /* 0x0000000e28147210 */ /* 0x080fe20007f3e0ff */
[----:B------:R1:W-:Y:S01]  /*71d0*/  @P5 STG.E.U8 desc[UR12][R10.64], R25 ;  /* 0x000000190a005986 */ /* 0x0003e2000c10110c */
[-C--:B0-----:R-:W-:Y:S01]  /*71e0*/  IADD3 R8, P5, R19, R14.reuse, RZ ;  /* 0x0000000e13087210 */ /* 0x081fe20007fbe0ff */
[----:B------:R-:W-:Y:S01]  /*71f0*/  VIADD R4, R16, 0x148 ;  /* 0x0000014810047836 */ /* 0x000fe20000000000 */
[-C--:B------:R-:W-:Y:S01]  /*7200*/  LEA.HI.X.SX32 R21, R40, R15.reuse, 0x1, P1 ;  /* 0x0000000f28157211 */ /* 0x080fe200008f0eff */
[----:B------:R-:W-:Y:S01]  /*7210*/  ULDC UR5, c[0x0][0x22c] ;  /* 0x00008b0000057ab9 */ /* 0x000fe20000000800 */
[----:B------:R-:W-:Y:S01]  /*7220*/  PRMT R23, R5, 0x7772, RZ ;  /* 0x0000777205177816 */ /* 0x000fe200000000ff */
[----:B------:R-:W-:Y:S01]  /*7230*/  IMAD R40, R3, 0x10, R40 ;  /* 0x0000001003287824 */ /* 0x000fe200078e0228 */
[----:B------:R-:W-:Y:S02]  /*7240*/  LEA.HI.X.SX32 R9, R19, R15, 0x1, P5 ;  /* 0x0000000f13097211 */ /* 0x000fe400028f0eff */
[----:B------:R-:W-:Y:S01]  /*7250*/  ISETP.LT.AND P1, PT, R18, UR6, !P0 ;  /* 0x0000000612007c0c */ /* 0x000fe2000c721270 */
[----:B------:R0:W-:Y:S01]  /*7260*/  @P2 STG.E.U8 desc[UR12][R20.64], R23 ;  /* 0x0000001714002986 */ /* 0x0001e2000c10110c */
[----:B------:R-:W-:Y:S01]  /*7270*/  PRMT R19, R5, 0x7773, RZ ;  /* 0x0000777305137816 */ /* 0x000fe200000000ff */
[C---:B------:R-:W-:Y:S01]  /*7280*/  IMAD R18, R4.reuse, R3, RZ ;  /* 0x0000000304127224 */ /* 0x040fe200078e02ff */
[----:B------:R-:W-:Y:S01]  /*7290*/  ISETP.LT.AND P2, PT, R4, UR5, !P0 ;  /* 0x0000000504007c0c */ /* 0x000fe2000c741270 */
[----:B------:R-:W-:Y:S01]  /*72a0*/  ULDC UR5, c[0x0][0x22c] ;  /* 0x00008b0000057ab9 */ /* 0x000fe20000000800 */
[-C--:B------:R-:W-:Y:S01]  /*72b0*/  IADD3 R4, P5, R40, R14.reuse, RZ ;  /* 0x0000000e28047210 */ /* 0x080fe20007fbe0ff */
[----:B------:R2:W-:Y:S01]  /*72c0*/  @P6 STG.E.U8 desc[UR12][R8.64], R19 ;  /* 0x0000001308006986 */ /* 0x0005e2000c10110c */
[----:B-1----:R-:W-:Y:S01]  /*72d0*/  IADD3 R10, P6, R18, R14, RZ ;  /* 0x0000000e120a7210 */ /* 0x002fe20007fde0ff */
[----:B------:R-:W-:Y:S01]  /*72e0*/  VIADD R22, R16, 0x168 ;  /* 0x0000016810167836 */ /* 0x000fe20000000000 */
[-C--:B------:R-:W-:Y:S01]  /*72f0*/  LEA.HI.X.SX32 R5, R40, R15.reuse, 0x1, P5 ;  /* 0x0000000f28057211 */ /* 0x080fe200028f0eff */
[----:B------:R-:W-:Y:S01]  /*7300*/  IMAD R40, R3, 0x10, R40 ;  /* 0x0000001003287824 */ /* 0x000fe200078e0228 */
[----:B------:R-:W-:Y:S01]  /*7310*/  LEA.HI.X.SX32 R11, R18, R15, 0x1, P6 ;  /* 0x0000000f120b7211 */ /* 0x000fe200030f0eff */
[----:B------:R-:W-:Y:S01]  /*7320*/  ULDC UR6, c[0x0][0x22c] ;  /* 0x00008b0000067ab9 */ /* 0x000fe20000000800 */
[----:B0-----:R-:W-:-:S02]  /*7330*/  PRMT R23, R6, 0x7770, RZ ;  /* 0x0000777006177816 */ /* 0x001fc400000000ff */
[----:B------:R-:W-:-:S03]  /*7340*/  PRMT R21, R6, 0x7771, RZ ;  /* 0x0000777106157816 */ /* 0x000fc600000000ff */
[----:B------:R0:W-:Y:S01]  /*7350*/  @P4 STG.E.U8 desc[UR12][R4.64], R23 ;  /* 0x0000001704004986 */ /* 0x0001e2000c10110c */
[----:B--2---:R-:W-:Y:S01]  /*7360*/  VIADD R8, R16, 0x158 ;  /* 0x0000015810087836 */ /* 0x004fe20000000000 */
[----:B------:R-:W-:Y:S01]  /*7370*/  ISETP.LT.AND P5, PT, R17, UR5, !P0 ;  /* 0x0000000511007c0c */ /* 0x000fe2000c7a1270 */
[----:B------:R-:W-:Y:S01]  /*7380*/  ULDC UR5, c[0x0][0x22c] ;  /* 0x00008b0000057ab9 */ /* 0x000fe20000000800 */
[----:B------:R-:W-:Y:S01]  /*7390*/  @P2 STG.E.U8 desc[UR12][R10.64], R21 ;  /* 0x000000150a002986 */ /* 0x000fe2000c10110c */
[-C--:B------:R-:W-:Y:S02]  /*73a0*/  IADD3 R18, P2, R40, R14.reuse, RZ ;  /* 0x0000000e28127210 */ /* 0x080fe40007f5e0ff */
[----:B------:R-:W-:Y:S02]  /*73b0*/  PRMT R17, R6, 0x7772, RZ ;  /* 0x0000777206117816 */ /* 0x000fe400000000ff */
[----:B------:R-:W-:Y:S02]  /*73c0*/  LEA.HI.X.SX32 R19, R40, R15, 0x1, P2 ;  /* 0x0000000f28137211 */ /* 0x000fe400010f0eff */
[C---:B------:R-:W-:Y:S01]  /*73d0*/  ISETP.LT.AND P4, PT, R8.reuse, UR5, !P0 ;  /* 0x0000000508007c0c */ /* 0x040fe2000c781270 */
[----:B------:R-:W-:Y:S01]  /*73e0*/  IMAD R8, R8, R3, RZ ;  /* 0x0000000308087224 */ /* 0x000fe200078e02ff */
[----:B------:R-:W-:Y:S01]  /*73f0*/  ULDC UR5, c[0x0][0x22c] ;  /* 0x00008b0000057ab9 */ /* 0x000fe20000000800 */
[----:B------:R-:W-:Y:S03]  /*7400*/  @P3 STG.E.U8 desc[UR12][R18.64], R17 ;  /* 0x0000001112003986 */ /* 0x000fe6000c10110c */
[----:B0-----:R-:W-:-:S04]  /*7410*/  IADD3 R4, P3, R8, R14, RZ ;  /* 0x0000000e08047210 */ /* 0x001fc80007f7e0ff */
[----:B------:R-:W-:Y:S02]  /*7420*/  LEA.HI.X.SX32 R5, R8, R15, 0x1, P3 ;  /* 0x0000000f08057211 */ /* 0x000fe400018f0eff */
[----:B------:R0:W1:Y:S01]  /*7430*/  LDS.128 R8, [R0+UR4+0x1800] ;  /* 0x0018000400087984 */ /* 0x0000620008000c00 */
[----:B------:R-:W-:Y:S01]  /*7440*/  IMAD R40, R3, 0x10, R40 ;  /* 0x0000001003287824 */ /* 0x000fe200078e0228 */
[C---:B------:R-:W-:Y:S01]  /*7450*/  ISETP.LT.AND P6, PT, R22.reuse, UR5, !P0 ;  /* 0x0000000516007c0c */ /* 0x040fe2000c7c1270 */
[----:B------:R-:W-:Y:S01]  /*7460*/  IMAD R22, R22, R3, RZ ;  /* 0x0000000316167224 */ /* 0x000fe200078e02ff */
[----:B------:R-:W-:Y:S01]  /*7470*/  PRMT R25, R6, 0x7773, RZ ;  /* 0x0000777306197816 */ /* 0x000fe200000000ff */
[----:B------:R-:W-:Y:S01]  /*7480*/  ULDC UR4, c[0x0][0x22c] ;  /* 0x00008b0000047ab9 */ /* 0x000fe20000000800 */
[----:B------:R-:W-:Y:S01]  /*7490*/  IADD3 R20, P3, R40, R14, RZ ;  /* 0x0000000e28147210 */ /* 0x000fe20007f7e0ff */
[----:B------:R-:W-:Y:S01]  /*74a0*/  ULDC UR5, c[0x0][0x22c] ;  /* 0x00008b0000057ab9 */ /* 0x000fe20000000800 */
[----:B0-----:R-:W-:-:S02]  /*74b0*/  VIADD R0, R16, 0x178 ;  /* 0x0000017810007836 */ /* 0x001fc40000000000 */
[-C--:B------:R-:W-:Y:S02]  /*74c0*/  LEA.HI.X.SX32 R21, R40, R15.reuse, 0x1, P3 ;  /* 0x0000000f28157211 */ /* 0x080fe400018f0eff */
[CC--:B------:R-:W-:Y:S01]  /*74d0*/  IADD3 R18, P3, R22.reuse, R14.reuse, RZ ;  /* 0x0000000e16127210 */ /* 0x0c0fe20007f7e0ff */
[----:B------:R-:W-:Y:S01]  /*74e0*/  IMAD R40, R3, 0x10, R40 ;  /* 0x0000001003287824 */ /* 0x000fe200078e0228 */
[C---:B------:R-:W-:Y:S02]  /*74f0*/  PRMT R23, R7.reuse, 0x7770, RZ ;  /* 0x0000777007177816 */ /* 0x040fe400000000ff */
[----:B------:R-:W-:Y:S02]  /*7500*/  LEA.HI.X.SX32 R19, R22, R15, 0x1, P3 ;  /* 0x0000000f16137211 */ /* 0x000fe400018f0eff */
[----:B------:R-:W-:Y:S02]  /*7510*/  PRMT R17, R7, 0x7771, RZ ;  /* 0x0000777107117816 */ /* 0x000fe400000000ff */
[C---:B------:R-:W-:Y:S01]  /*7520*/  ISETP.LT.AND P3, PT, R0.reuse, UR4, !P0 ;  /* 0x0000000400007c0c */ /* 0x040fe2000c761270 */
[----:B------:R-:W-:Y:S01]  /*7530*/  IMAD R0, R0, R3, RZ ;  /* 0x0000000300007224 */ /* 0x000fe200078e02ff */
[----:B------:R0:W-:Y:S01]  /*7540*/  @P4 STG.E.U8 desc[UR12][R4.64], R25 ;  /* 0x0000001904004986 */ /* 0x0001e2000c10110c */
[----:B------:R-:W-:Y:S01]  /*7550*/  ISETP.LT.AND P2, PT, R38, UR6, !P0 ;  /* 0x0000000626007c0c */ /* 0x000fe2000c741270 */
[----:B------:R-:W-:Y:S01]  /*7560*/  ULDC UR4, c[0x0][0x22c] ;  /* 0x00008b0000047ab9 */ /* 0x000fe20000000800 */
[----:B------:R-:W-:Y:S01]  /*7570*/  ULDC UR6, c[0x0][0x22c] ;  /* 0x00008b0000067ab9 */ /* 0x000fe20000000800 */
[----:B------:R2:W-:Y:S04]  /*7580*/  @P1 STG.E.U8 desc[UR12][R20.64], R23 ;  /* 0x0000001714001986 */ /* 0x0005e8000c10110c */
[----:B------:R3:W-:Y:S01]  /*7590*/  @P6 STG.E.U8 desc[UR12][R18.64], R17 ;  /* 0x0000001112006986 */ /* 0x0007e2000c10110c */
[----:B0-----:R-:W-:-:S02]  /*75a0*/  IADD3 R4, P1, R40, R14, RZ ;  /* 0x0000000e28047210 */ /* 0x001fc40007f3e0ff */
[----:B--2---:R-:W-:Y:S02]  /*75b0*/  IADD3 R20, P6, R0, R14, RZ ;  /* 0x0000000e00147210 */ /* 0x004fe40007fde0ff */
[-C--:B------:R-:W-:Y:S02]  /*75c0*/  LEA.HI.X.SX32 R5, R40, R15.reuse, 0x1, P1 ;  /* 0x0000000f28057211 */ /* 0x080fe400008f0eff */
[----:B------:R-:W-:Y:S01]  /*75d0*/  PRMT R25, R7, 0x7772, RZ ;  /* 0x0000777207197816 */ /* 0x000fe200000000ff */
[----:B------:R-:W-:Y:S01]  /*75e0*/  IMAD R40, R3, 0x10, R40 ;  /* 0x0000001003287824 */ /* 0x000fe200078e0228 */
[----:B------:R-:W-:Y:S02]  /*75f0*/  LEA.HI.X.SX32 R21, R0, R15, 0x1, P6 ;  /* 0x0000000f00157211 */ /* 0x000fe400030f0eff */
[----:B------:R-:W-:Y:S01]  /*7600*/  PRMT R23, R7, 0x7773, RZ ;  /* 0x0000777307177816 */ /* 0x000fe200000000ff */
[----:B------:R0:W-:Y:S01]  /*7610*/  @P5 STG.E.U8 desc[UR12][R4.64], R25 ;  /* 0x0000001904005986 */ /* 0x0001e2000c10110c */
[----:B------:R-:W-:-:S03]  /*7620*/  VIADD R0, R16, 0x188 ;  /* 0x0000018810007836 */ /* 0x000fc60000000000 */
[----:B------:R2:W-:Y:S01]  /*7630*/  @P3 STG.E.U8 desc[UR12][R20.64], R23 ;  /* 0x0000001714003986 */ /* 0x0005e2000c10110c */
[----:B------:R-:W-:Y:S01]  /*7640*/  IADD3 R6, P3, R40, R14, RZ ;  /* 0x0000000e28067210 */ /* 0x000fe20007f7e0ff */
[----:B---3--:R-:W-:Y:S01]  /*7650*/  IMAD R17, R0, R3, RZ ;  /* 0x0000000300117224 */ /* 0x008fe200078e02ff */
[----:B------:R-:W-:Y:S01]  /*7660*/  ISETP.LT.AND P1, PT, R37, UR4, !P0 ;  /* 0x0000000425007c0c */ /* 0x000fe2000c721270 */
[----:B------:R-:W-:Y:S01]  /*7670*/  ULDC UR4, c[0x0][0x22c] ;  /* 0x00008b0000047ab9 */ /* 0x000fe20000000800 */
[----:B------:R-:W-:Y:S01]  /*7680*/  LEA.HI.X.SX32 R7, R40, R15, 0x1, P3 ;  /* 0x0000000f28077211 */ /* 0x000fe200018f0eff */
[----:B------:R-:W-:Y:S01]  /*7690*/  IMAD R40, R3, 0x10, R40 ;  /* 0x0000001003287824 */ /* 0x000fe200078e0228 */
[----:B-1----:R-:W-:Y:S02]  /*76a0*/  PRMT R27, R8, 0x7770, RZ ;  /* 0x00007770081b7816 */ /* 0x002fe400000000ff */
[----:B------:R-:W-:Y:S01]  /*76b0*/  ISETP.LT.AND P6, PT, R0, UR4, !P0 ;  /* 0x0000000400007c0c */ /* 0x000fe2000c7c1270 */
[----:B------:R-:W-:Y:S01]  /*76c0*/  VIADD R0, R16, 0x198 ;  /* 0x0000019810007836 */ /* 0x000fe20000000000 */
[----:B------:R-:W-:-:S02]  /*76d0*/  ISETP.LT.AND P4, PT, R34, UR6, !P0 ;  /* 0x0000000622007c0c */ /* 0x000fc4000c781270 */
[CC--:B0-----:R-:W-:Y:S01]  /*76e0*/  IADD3 R4, P5, R17.reuse, R14.reuse, RZ ;  /* 0x0000000e11047210 */ /* 0x0c1fe20007fbe0ff */
[----:B------:R0:W-:Y:S01]  /*76f0*/  @P2 STG.E.U8 desc[UR12][R6.64], R27 ;  /* 0x0000001b06002986 */ /* 0x0001e2000c10110c */
[----:B------:R-:W-:Y:S01]  /*7700*/  ULDC UR4, c[0x0][0x22c] ;  /* 0x00008b0000047ab9 */ /* 0x000fe20000000800 */
[----:B------:R-:W-:Y:S01]  /*7710*/  IADD3 R18, P2, R40, R14, RZ ;  /* 0x0000000e28127210 */ /* 0x000fe20007f5e0ff */
[----:B------:R-:W-:Y:S01]  /*7720*/  ULDC UR6, c[0x0][0x22c] ;  /* 0x00008b0000067ab9 */ /* 0x000fe20000000800 */
[----:B------:R-:W-:Y:S02]  /*7730*/  LEA.HI.X.SX32 R5, R17, R15, 0x1, P5 ;  /* 0x0000000f11057211 */ /* 0x000fe400028f0eff */
[----:B------:R-:W-:Y:S01]  /*7740*/  ISETP.LT.AND P5, PT, R0, UR4, !P0 ;  /* 0x0000000400007c0c */ /* 0x000fe2000c7a1270 */
[----:B------:R-:W-:Y:S01]  /*7750*/  ULDC UR4, c[0x0][0x22c] ;  /* 0x00008b0000047ab9 */ /* 0x000fe20000000800 */
[----:B--2---:R-:W-:Y:S01]  /*7760*/  PRMT R21, R8, 0x7771, RZ ;  /* 0x0000777108157816 */ /* 0x004fe200000000ff */
[----:B0-----:R-:W-:Y:S01]  /*7770*/  IMAD R7, R0, R3, RZ ;  /* 0x0000000300077224 */ /* 0x001fe200078e02ff */
[----:B------:R-:W-:Y:S01]  /*7780*/  LEA.HI.X.SX32 R19, R40, R15, 0x1, P2 ;  /* 0x0000000f28137211 */ /* 0x000fe200010f0eff */
[----:B------:R-:W-:Y:S01]  /*7790*/  VIADD R0, R16, 0x1a8 ;  /* 0x000001a810007836 */ /* 0x000fe20000000000 */
[----:B------:R-:W-:-:S02]  /*77a0*/  PRMT R17, R8, 0x7772, RZ ;  /* 0x0000777208117816 */ /* 0x000fc400000000ff */
[-C--:B------:R-:W-:Y:S01]  /*77b0*/  IADD3 R6, P2, R7, R14.reuse, RZ ;  /* 0x0000000e07067210 */ /* 0x080fe20007f5e0ff */
[----:B------:R0:W-:Y:S01]  /*77c0*/  @P6 STG.E.U8 desc[UR12][R4.64], R21 ;  /* 0x0000001504006986 */ /* 0x0001e2000c10110c */
[----:B------:R-:W-:Y:S01]  /*77d0*/  PRMT R23, R8, 0x7773, RZ ;  /* 0x0000777308177816 */ /* 0x000fe200000000ff */
[----:B------:R-:W-:Y:S01]  /*77e0*/  IMAD R40, R3, 0x10, R40 ;  /* 0x0000001003287824 */ /* 0x000fe200078e0228 */
[----:B------:R-:W-:Y:S01]  /*77f0*/  LEA.HI.X.SX32 R7, R7, R15, 0x1, P2 ;  /* 0x0000000f07077211 */ /* 0x000fe200010f0eff */
[----:B------:R1:W-:Y:S01]  /*7800*/  @P4 STG.E.U8 desc[UR12][R18.64], R17 ;  /* 0x0000001112004986 */ /* 0x0003e2000c10110c */
[C---:B------:R-:W-:Y:S01]  /*7810*/  ISETP.LT.AND P4, PT, R0.reuse, UR4, !P0 ;  /* 0x0000000400007c0c */ /* 0x040fe2000c781270 */
[----:B------:R-:W-:Y:S01]  /*7820*/  IMAD R0, R0, R3, RZ ;  /* 0x0000000300007224 */ /* 0x000fe200078e02ff */
[----:B------:R-:W-:Y:S01]  /*7830*/  ULDC UR4, c[0x0][0x22c] ;  /* 0x00008b0000047ab9 */ /* 0x000fe20000000800 */
[----:B------:R2:W-:Y:S01]  /*7840*/  @P5 STG.E.U8 desc[UR12][R6.64], R23 ;  /* 0x0000001706005986 */ /* 0x0005e2000c10110c */
[----:B0-----:R-:W-:-:S02]  /*7850*/  IADD3 R4, P6, R40, R14, RZ ;  /* 0x0000000e28047210 */ /* 0x001fc40007fde0ff */
[-C--:B-1----:R-:W-:Y:S02]  /*7860*/  IADD3 R18, P5, R0, R14.reuse, RZ ;  /* 0x0000000e00127210 */ /* 0x082fe40007fbe0ff */
[-C--:B------:R-:W-:Y:S02]  /*7870*/  LEA.HI.X.SX32 R5, R40, R15.reuse, 0x1, P6 ;  /* 0x0000000f28057211 */ /* 0x080fe400030f0eff */
[----:B------:R-:W-:Y:S01]  /*7880*/  PRMT R21, R9, 0x7770, RZ ;  /* 0x0000777009157816 */ /* 0x000fe200000000ff */
[----:B------:R-:W-:Y:S01]  /*7890*/  IMAD R40, R3, 0x10, R40 ;  /* 0x0000001003287824 */ /* 0x000fe200078e0228 */
[----:B------:R-:W-:Y:S01]  /*78a0*/  LEA.HI.X.SX32 R19, R0, R15, 0x1, P5 ;  /* 0x0000000f00137211 */ /* 0x000fe200028f0eff */
[C---:B------:R-:W-:Y:S01]  /*78b0*/  VIADD R8, R16.reuse, 0x1b8 ;  /* 0x000001b810087836 */ /* 0x040fe20000000000 */
[----:B------:R-:W-:Y:S02]  /*78c0*/  PRMT R17, R9, 0x7771, RZ ;  /* 0x0000777109117816 */ /* 0x000fe400000000ff */
[----:B------:R-:W-:Y:S01]  /*78d0*/  ISETP.LT.AND P3, PT, R35, UR5, !P0 ;  /* 0x0000000523007c0c */ /* 0x000fe2000c761270 */
[----:B------:R0:W-:Y:S01]  /*78e0*/  @P1 STG.E.U8 desc[UR12][R4.64], R21 ;  /* 0x0000001504001986 */ /* 0x0001e2000c10110c */
[----:B------:R-:W-:Y:S01]  /*78f0*/  ISETP.LT.AND P5, PT, R13, UR4, !P0 ;  /* 0x000000040d007c0c */ /* 0x000fe2000c7a1270 */
[----:B------:R-:W-:Y:S01]  /*7900*/  ULDC UR4, c[0x0][0x22c] ;  /* 0x00008b0000047ab9 */ /* 0x000fe20000000800 */
[----:B------:R-:W-:Y:S01]  /*7910*/  ULDC UR5, c[0x0][0x22c] ;  /* 0x00008b0000057ab9 */ /* 0x000fe20000000800 */
[----:B------:R1:W-:Y:S01]  /*7920*/  @P4 STG.E.U8 desc[UR12][R18.64], R17 ;  /* 0x0000001112004986 */ /* 0x0003e2000c10110c */
[----:B------:R-:W-:Y:S01]  /*7930*/  VIADD R0, R16, 0x1c8 ;  /* 0x000001c810007836 */ /* 0x000fe20000000000 */
[----:B--2---:R-:W-:-:S02]  /*7940*/  IADD3 R6, P6, R40, R14, RZ ;  /* 0x0000000e28067210 */ /* 0x004fc40007fde0ff */
[C---:B------:R-:W-:Y:S01]  /*7950*/  ISETP.LT.AND P4, PT, R8.reuse, UR4, !P0 ;  /* 0x0000000408007c0c */ /* 0x040fe2000c781270 */
[----:B------:R-:W-:Y:S01]  /*7960*/  IMAD R8, R8, R3, RZ ;  /* 0x0000000308087224 */ /* 0x000fe200078e02ff */
[----:B------:R-:W-:Y:S01]  /*7970*/  ISETP.LT.AND P2, PT, R36, UR5, !P0 ;  /* 0x0000000524007c0c */ /* 0x000fe2000c741270 */
[----:B------:R-:W-:Y:S01]  /*7980*/  ULDC UR5, c[0x0][0x22c] ;  /* 0x00008b0000057ab9 */ /* 0x000fe20000000800 */
[----:B------:R-:W-:Y:S01]  /*7990*/  LEA.HI.X.SX32 R7, R40, R15, 0x1, P6 ;  /* 0x0000000f28077211 */ /* 0x000fe200030f0eff */
[----:B------:R-:W-:Y:S01]  /*79a0*/  IMAD R40, R3, 0x10, R40 ;  /* 0x0000001003287824 */ /* 0x000fe200078e0228 */
[----:B------:R-:W-:Y:S01]  /*79b0*/  PRMT R23, R9, 0x7772, RZ ;  /* 0x0000777209177816 */ /* 0x000fe200000000ff */
[----:B------:R-:W-:Y:S01]  /*79c0*/  ULDC UR4, c[0x0][0x22c] ;  /* 0x00008b0000047ab9 */ /* 0x000fe20000000800 */
[C---:B------:R-:W-:Y:S01]  /*79d0*/  ISETP.LT.AND P1, PT, R0.reuse, UR5, !P0 ;  /* 0x0000000500007c0c */ /* 0x040fe2000c721270 */
[----:B------:R-:W-:Y:S01]  /*79e0*/  IMAD R0, R0, R3, RZ ;  /* 0x0000000300007224 */ /* 0x000fe200078e02ff */
[-C--:B0-----:R-:W-:Y:S01]  /*79f0*/  IADD3 R4, P6, R8, R14.reuse, RZ ;  /* 0x0000000e08047210 */ /* 0x081fe20007fde0ff */
[----:B------:R0:W-:Y:S01]  /*7a00*/  @P3 STG.E.U8 desc[UR12][R6.64], R23 ;  /* 0x0000001706003986 */ /* 0x0001e2000c10110c */
[----:B-1----:R-:W-:Y:S01]  /*7a10*/  IADD3 R18, P3, R40, R14, RZ ;  /* 0x0000000e28127210 */ /* 0x002fe20007f7e0ff */
[----:B------:R-:W-:Y:S01]  /*7a20*/  ULDC UR5, c[0x0][0x22c] ;  /* 0x00008b0000057ab9 */ /* 0x000fe20000000800 */
[----:B------:R-:W-:-:S02]  /*7a30*/  LEA.HI.X.SX32 R5, R8, R15, 0x1, P6 ;  /* 0x0000000f08057211 */ /* 0x000fc400030f0eff */
[----:B------:R-:W-:Y:S02]  /*7a40*/  IADD3 R8, P6, R0, R14, RZ ;  /* 0x0000000e00087210 */ /* 0x000fe40007fde0ff */
[----:B------:R-:W-:Y:S02]  /*7a50*/  PRMT R21, R9, 0x7773, RZ ;  /* 0x0000777309157816 */ /* 0x000fe400000000ff */
[-C--:B------:R-:W-:Y:S02]  /*7a60*/  LEA.HI.X.SX32 R19, R40, R15.reuse, 0x1, P3 ;  /* 0x0000000f28137211 */ /* 0x080fe400018f0eff */
[----:B------:R-:W-:Y:S01]  /*7a70*/  PRMT R17, R10, 0x7770, RZ ;  /* 0x000077700a117816 */ /* 0x000fe200000000ff */
[----:B------:R-:W-:Y:S01]  /*7a80*/  IMAD R40, R3, 0x10, R40 ;  /* 0x0000001003287824 */ /* 0x000fe200078e0228 */
[----:B------:R-:W-:Y:S02]  /*7a90*/  LEA.HI.X.SX32 R9, R0, R15, 0x1, P6 ;  /* 0x0000000f00097211 */ /* 0x000fe400030f0eff */
[----:B------:R-:W-:Y:S01]  /*7aa0*/  PRMT R13, R10, 0x7771, RZ ;  /* 0x000077710a0d7816 */ /* 0x000fe200000000ff */
[----:B------:R1:W-:Y:S01]  /*7ab0*/  @P4 STG.E.U8 desc[UR12][R4.64], R21 ;  /* 0x0000001504004986 */ /* 0x0003e2000c10110c */
[----:B------:R-:W-:Y:S01]  /*7ac0*/  ISETP.LT.AND P3, PT, R12, UR4, !P0 ;  /* 0x000000040c007c0c */ /* 0x000fe2000c761270 */
[C---:B------:R-:W-:Y:S01]  /*7ad0*/  VIADD R12, R16.reuse, 0x1d8 ;  /* 0x000001d8100c7836 */ /* 0x040fe20000000000 */
[----:B------:R-:W-:Y:S01]  /*7ae0*/  ULDC UR4, c[0x0][0x22c] ;  /* 0x00008b0000047ab9 */ /* 0x000fe20000000800 */
[----:B------:R2:W-:Y:S01]  /*7af0*/  @P2 STG.E.U8 desc[UR12][R18.64], R17 ;  /* 0x0000001112002986 */ /* 0x0005e2000c10110c */
[----:B0-----:R-:W-:-:S02]  /*7b00*/  VIADD R6, R16, 0x1e8 ;  /* 0x000001e810067836 */ /* 0x001fc40000000000 */
[----:B------:R-:W-:Y:S01]  /*7b10*/  VIADD R0, R16, 0x1f8 ;  /* 0x000001f810007836 */ /* 0x000fe20000000000 */
[----:B------:R0:W-:Y:S01]  /*7b20*/  @P1 STG.E.U8 desc[UR12][R8.64], R13 ;  /* 0x0000000d08001986 */ /* 0x0001e2000c10110c */
[C---:B------:R-:W-:Y:S01]  /*7b30*/  IMAD R16, R3.reuse, 0x10, R40 ;  /* 0x0000001003107824 */ /* 0x040fe200078e0228 */
[-C--:B-1----:R-:W-:Y:S02]  /*7b40*/  IADD3 R4, P1, R40, R14.reuse, RZ ;  /* 0x0000000e28047210 */ /* 0x082fe40007f3e0ff */
[C---:B------:R-:W-:Y:S01]  /*7b50*/  ISETP.LT.AND P4, PT, R12.reuse, UR4, !P0 ;  /* 0x000000040c007c0c */ /* 0x040fe2000c781270 */
[----:B------:R-:W-:Y:S01]  /*7b60*/  IMAD R12, R12, R3, RZ ;  /* 0x000000030c0c7224 */ /* 0x000fe200078e02ff */
[----:B------:R-:W-:Y:S01]  /*7b70*/  LEA.HI.X.SX32 R5, R40, R15, 0x1, P1 ;  /* 0x0000000f28057211 */ /* 0x000fe200008f0eff */
[-C--:B--2---:R-:W-:Y:S01]  /*7b80*/  IMAD R18, R0, R3.reuse, RZ ;  /* 0x0000000300127224 */ /* 0x084fe200078e02ff */
[C---:B------:R-:W-:Y:S01]  /*7b90*/  ISETP.LT.AND P2, PT, R6.reuse, UR5, !P0 ;  /* 0x0000000506007c0c */ /* 0x040fe2000c741270 */
[----:B------:R-:W-:Y:S01]  /*7ba0*/  ULDC UR4, c[0x0][0x22c] ;  /* 0x00008b0000047ab9 */ /* 0x000fe20000000800 */
[----:B0-----:R-:W-:Y:S01]  /*7bb0*/  IMAD R13, R6, R3, RZ ;  /* 0x00000003060d7224 */ /* 0x001fe200078e02ff */
[----:B------:R-:W-:Y:S01]  /*7bc0*/  IADD3 R8, P1, R16, R14, RZ ;  /* 0x0000000e10087210 */ /* 0x000fe20007f3e0ff */
[----:B------:R-:W-:-:S03]  /*7bd0*/  IMAD R3, R3, 0x10, R16 ;  /* 0x0000001003037824 */ /* 0x000fc600078e0210 */
[-C--:B------:R-:W-:Y:S02]  /*7be0*/  LEA.HI.X.SX32 R9, R16, R15.reuse, 0x1, P1 ;  /* 0x0000000f10097211 */ /* 0x080fe400008f0eff */
[CC--:B------:R-:W-:Y:S02]  /*7bf0*/  IADD3 R16, P1, R3.reuse, R14.reuse, RZ ;  /* 0x0000000e03107210 */ /* 0x0c0fe40007f3e0ff */
[----:B------:R-:W-:Y:S02]  /*7c00*/  IADD3 R6, P6, R12, R14, RZ ;  /* 0x0000000e0c067210 */ /* 0x000fe40007fde0ff */
[----:B------:R-:W-:Y:S02]  /*7c10*/  LEA.HI.X.SX32 R17, R3, R15, 0x1, P1 ;  /* 0x0000000f03117211 */ /* 0x000fe400008f0eff */
[----:B------:R-:W-:Y:S02]  /*7c20*/  ISETP.LT.AND P1, PT, R2, UR6, !P0 ;  /* 0x0000000602007c0c */ /* 0x000fe4000c721270 */
[----:B------:R-:W-:-:S02]  /*7c30*/  ISETP.LT.AND P0, PT, R0, UR4, !P0 ;  /* 0x0000000400007c0c */ /* 0x000fc4000c701270 */
[----:B------:R-:W-:Y:S02]  /*7c40*/  LEA.HI.X.SX32 R7, R12, R15, 0x1, P6 ;  /* 0x0000000f0c077211 */ /* 0x000fe400030f0eff */
[----:B------:R-:W-:Y:S02]  /*7c50*/  IADD3 R12, P6, R13, R14, RZ ;  /* 0x0000000e0d0c7210 */ /* 0x000fe40007fde0ff */
[C---:B------:R-:W-:Y:S02]  /*7c60*/  PRMT R25, R10.reuse, 0x7772, RZ ;  /* 0x000077720a197816 */ /* 0x040fe400000000ff */
[----:B------:R-:W-:Y:S02]  /*7c70*/  PRMT R23, R10, 0x7773, RZ ;  /* 0x000077730a177816 */ /* 0x000fe400000000ff */
[C---:B------:R-:W-:Y:S02]  /*7c80*/  PRMT R3, R11.reuse, 0x7773, RZ ;  /* 0x000077730b037816 */ /* 0x040fe400000000ff */
[----:B------:R-:W-:-:S02]  /*7c90*/  PRMT R19, R11, 0x7772, RZ ;  /* 0x000077720b137816 */ /* 0x000fc400000000ff */
[C---:B------:R-:W-:Y:S02]  /*7ca0*/  PRMT R21, R11.reuse, 0x7771, RZ ;  /* 0x000077710b157816 */ /* 0x040fe400000000ff */
[----:B------:R-:W-:Y:S02]  /*7cb0*/  PRMT R11, R11, 0x7770, RZ ;  /* 0x000077700b0b7816 */ /* 0x000fe400000000ff */
[----:B------:R-:W-:Y:S01]  /*7cc0*/  LEA.HI.X.SX32 R13, R13, R15, 0x1, P6 ;  /* 0x0000000f0d0d7211 */ /* 0x000fe200030f0eff */
[----:B------:R0:W-:Y:S01]  /*7cd0*/  @P5 STG.E.U8 desc[UR12][R4.64], R25 ;  /* 0x0000001904005986 */ /* 0x0001e2000c10110c */
[----:B------:R-:W-:-:S03]  /*7ce0*/  IADD3 R14, P6, R18, R14, RZ ;  /* 0x0000000e120e7210 */ /* 0x000fc60007fde0ff */
[----:B------:R0:W-:Y:S04]  /*7cf0*/  @P4 STG.E.U8 desc[UR12][R6.64], R23 ;  /* 0x0000001706004986 */ /* 0x0001e8000c10110c */
[----:B------:R0:W-:Y:S04]  /*7d00*/  @P3 STG.E.U8 desc[UR12][R8.64], R11 ;  /* 0x0000000b08003986 */ /* 0x0001e8000c10110c */
[----:B------:R0:W-:Y:S01]  /*7d10*/  @P2 STG.E.U8 desc[UR12][R12.64], R21 ;  /* 0x000000150c002986 */ /* 0x0001e2000c10110c */
[----:B------:R-:W-:-:S03]  /*7d20*/  LEA.HI.X.SX32 R15, R18, R15, 0x1, P6 ;  /* 0x0000000f120f7211 */ /* 0x000fc600030f0eff */
[----:B------:R0:W-:Y:S01]  /*7d30*/  @P1 STG.E.U8 desc[UR12][R16.64], R19 ;  /* 0x0000001310001986 */ /* 0x0001e2000c10110c */
[----:B------:R-:W-:Y:S05]  /*7d40*/  @!P0 EXIT ;  /* 0x000000000000894d */ /* 0x000fea0003800000 */
[----:B------:R-:W-:Y:S01]  /*7d50*/  STG.E.U8 desc[UR12][R14.64], R3 ;  /* 0x000000030e007986 */ /* 0x000fe2000c10110c */
[----:B------:R-:W-:Y:S05]  /*7d60*/  EXIT ;  /* 0x000000000000794d */ /* 0x000fea0003800000 */
.L_x_3:
[----:B------:R-:W-:-:S00]  /*7d70*/  BRA `(.L_x_3) ;  /* 0xfffffffc00fc7947 */ /* 0x000fc0000383ffff */
[----:B------:R-:W-:-:S00]  /*7d80*/  NOP ;  /* 0x0000000000007918 */ /* 0x000fc00000000000 */
[----:B------:R-:W-:-:S00]  /*7d90*/  NOP ;  /* 0x0000000000007918 */ /* 0x000fc00000000000 */
[----:B------:R-:W-:-:S00]  /*7da0*/  NOP ;  /* 0x0000000000007918 */ /* 0x000fc00000000000 */
[----:B------:R-:W-:-:S00]  /*7db0*/  NOP ;  /* 0x0000000000007918 */ /* 0x000fc00000000000 */
[----:B------:R-:W-:-:S00]  /*7dc0*/  NOP ;  /* 0x0000000000007918 */ /* 0x000fc00000000000 */
[----:B------:R-:W-:-:S00]  /*7dd0*/  NOP ;  /* 0x0000000000007918 */ /* 0x000fc00000000000 */
[----:B------:R-:W-:-:S00]  /*7de0*/  NOP ;  /* 0x0000000000007918 */ /* 0x000fc00000000000 */
[----:B------:R-:W-:-:S00]  /*7df0*/  NOP ;  /* 0x0000000000007918 */ /* 0x000fc00000000000 */
.L_x_4:


//--------------------- .nv.shared.matmul_kernel  --------------------------
	.section	.nv.shared.matmul_kernel,"aw",@nobits
	.sectionflags	@""
	.align	16
	.zero		1024


//--------------------- .nv.shared.reserved.0     --------------------------
	.section	.nv.shared.reserved.0,"aw",@nobits
	.weak		__nv_reservedSMEM_offset_0_alias
	.size		__nv_reservedSMEM_offset_0_alias, 0, 0
	.other		__nv_reservedSMEM_offset_0_alias,@"STO_CUDA_RESERVED_SHARED STV_DEFAULT"
__nv_reservedSMEM_offset_0_alias:
	.zero		0


//--------------------- .nv.constant0.matmul_kernel --------------------------
	.section	.nv.constant0.matmul_kernel,"a",@progbits
	.sectionflags	@""
	.align	4
.nv.constant0.matmul_kernel:
	.zero		608


//--------------------- SYMBOLS --------------------------

	.type		.nv.reservedSmem.offset0,@object
	.size		.nv.reservedSmem.offset0,0x4
